// auto-generated by cutlass_sweep.gemm — config: {"arch": "sm_100", "cluster_m": 1, "cluster_n": 1, "dtype": "tf32", "stages": 0, "tile_k": 64, "tile_m": 64, "tile_n": 256}
#include "cutlass/cutlass.h"
#include "cutlass/gemm/collective/collective_builder.hpp"
#include "cutlass/gemm/device/gemm_universal_adapter.h"
#include "cutlass/gemm/kernel/gemm_universal.hpp"
#include "cutlass/epilogue/collective/collective_builder.hpp"

using ElemA = cutlass::tfloat32_t;
using ElemB = cutlass::tfloat32_t;
using ElemCD = cutlass::tfloat32_t;
using Acc  = float;
using TileShape    = cute::Shape<cute::_64, cute::_256, cute::_64>;
using ClusterShape = cute::Shape<cute::_1, cute::_1, cute::_1>;

using CollectiveEpilogue = typename cutlass::epilogue::collective::CollectiveBuilder<
    cutlass::arch::Sm100, cutlass::arch::OpClassTensorOp,
    TileShape, ClusterShape,
    cutlass::epilogue::collective::EpilogueTileAuto,
    Acc, Acc,
    ElemCD, cutlass::layout::RowMajor, 128 / cutlass::sizeof_bits<ElemCD>::value,
    ElemCD, cutlass::layout::RowMajor, 128 / cutlass::sizeof_bits<ElemCD>::value,
    cutlass::epilogue::collective::EpilogueScheduleAuto
  >::CollectiveOp;

using CollectiveMainloop = typename cutlass::gemm::collective::CollectiveBuilder<
    cutlass::arch::Sm100, cutlass::arch::OpClassTensorOp,
    ElemA, cutlass::layout::RowMajor, 128 / cutlass::sizeof_bits<ElemA>::value,
    ElemB, cutlass::layout::ColumnMajor, 128 / cutlass::sizeof_bits<ElemB>::value,
    Acc,
    TileShape, ClusterShape,
    cutlass::gemm::collective::StageCountAutoCarveout<static_cast<int>(sizeof(typename CollectiveEpilogue::SharedStorage))>,
    cutlass::gemm::collective::KernelScheduleAuto
  >::CollectiveOp;

using GemmKernel = cutlass::gemm::kernel::GemmUniversal<
    cute::Shape<int,int,int,int>,
    CollectiveMainloop,
    CollectiveEpilogue
>;
using Gemm = cutlass::gemm::device::GemmUniversalAdapter<GemmKernel>;

// Force the device kernel symbol into the cubin without needing a host main.
auto* _anchor = &cutlass::device_kernel<GemmKernel>;


// ===== COMPILED SASS (sm_100a) =====

	.target	sm_100a

	.elftype	@"ET_EXEC"


//--------------------- .note.nv.tkinfo           --------------------------
	.section	.note.nv.tkinfo,"",@"SHT_NOTE"
	.sectionflags	@"SHF_NOTE_NV_TKINFO"
	.tkinfo
        /*0018*/ 	.word	0x00000002
        /*0030*/ 	.string	""
        /*0030*/ 	.string	"ptxas"
        /*0030*/ 	.string	"Cuda compilation tools, release 13.0, V13.0.88"
        /*0030*/ 	.string	"Build cuda_13.0.r13.0/compiler.36424714_0"
        /*0030*/ 	.string	"-arch sm_100a -m 64 "



//--------------------- .note.nv.cuinfo           --------------------------
	.section	.note.nv.cuinfo,"",@"SHT_NOTE"
	.sectionflags	@"SHF_NOTE_NV_CUINFO"
        /*0018*/ 	.short	0x0002
        /*001a*/ 	.short	0x0064
        /*001c*/ 	.short	0x0082
	.zero		2


//--------------------- .nv.info                  --------------------------
	.section	.nv.info,"",@"SHT_CUDA_INFO"
	.align	4


	//----- nvinfo : EIATTR_REGCOUNT
	.align		4
        /*0000*/ 	.byte	0x04, 0x2f
        /*0002*/ 	.short	(.L_19 - .L_18)
	.align		4
.L_18:
        /*0004*/ 	.word	index@(_ZN7cutlass13device_kernelINS_4gemm6kernel13GemmUniversalIN4cute5tupleIJiiiiEEENS1_10collective13CollectiveMmaINS1_35MainloopSm100TmaUmmaWarpSpecializedILi2ELi2ELi4ENS5_IJNS4_1CILi1EEESB_SB_EEEEENS5_IJNSA_ILi64EEENSA_ILi256EEESE_EEENS_10tfloat32_tENS5_IJlSB_lEEESH_SI_NS4_8TiledMMAINS4_8MMA_AtomIJNS4_17SM100_MMA_TF32_SSISH_SH_fLi64ELi256ELNS4_4UMMA5MajorE0ELSN_0ELNSM_7ScaleInE0ELSO_0EEEEEENS4_6LayoutISC_NS5_IJNSA_ILi0EEESS_SS_EEEEENS5_IJNS4_10UnderscoreESV_SV_EEEEENS4_13SM90_TMA_LOADENS4_14ComposedLayoutINS4_7SwizzleILi3ELi4ELi3EEENS4_18smem_ptr_flag_bitsILi32EEENSR_INS5_IJNSA_ILi8EEENSA_ILi32EEEEEENS5_IJS15_SB_EEEEEEEvNS4_8identityESY_S19_vS1A_EENS_8epilogue10collective18CollectiveEpilogueINS1C_23Sm100TmaWarpSpecializedILi4ELi2ELi16ELb1ELb0EEEJSG_NS5_IJNSR_ISE_SB_EENSR_IS15_SB_EEEEESH_SI_SH_SI_NS1C_6fusion15FusionCallbacksIS1G_NS1K_17LinearCombinationISH_fSH_fLNS_15FloatRoundStyleE2EEESG_S1J_JEEENS4_5SM1004TMEM4LOAD26SM100_TMEM_LOAD_16dp128b8xESY_S19_NS4_17SM75_U32x4_LDSM_NENS4_14SM90_TMA_STOREES19_NS4_17SM90_U32x4_STSM_NENS4_39AutoVectorizingCopyWithAssumedAlignmentILi128EEEEEEvvEEEEvNT_6ParamsE)
        /*0008*/ 	.word	0x0000005e


	//----- nvinfo : EIATTR_FRAME_SIZE
	.align		4
.L_19:
        /*000c*/ 	.byte	0x04, 0x11
        /*000e*/ 	.short	(.L_21 - .L_20)
	.align		4
.L_20:
        /*0010*/ 	.word	index@($__internal_2_$__cuda_sm10x_tcgen05_guardrail_trap_unallocated_columns_being_dealloced)
        /*0014*/ 	.word	0x00000000


	//----- nvinfo : EIATTR_FRAME_SIZE
	.align		4
.L_21:
        /*0018*/ 	.byte	0x04, 0x11
        /*001a*/ 	.short	(.L_23 - .L_22)
	.align		4
.L_22:
        /*001c*/ 	.word	index@($__internal_1_$__cuda_sm10x_tcgen05_guardrail_trap_phase_invalid_during_alloc)
        /*0020*/ 	.word	0x00000000


	//----- nvinfo : EIATTR_FRAME_SIZE
	.align		4
.L_23:
        /*0024*/ 	.byte	0x04, 0x11
        /*0026*/ 	.short	(.L_25 - .L_24)
	.align		4
.L_24:
        /*0028*/ 	.word	index@($__internal_0_$__cuda_sm10x_tcgen05_guardrail_trap_col_being_dealloced_not_returned_by_alloc)
        /*002c*/ 	.word	0x00000000


	//----- nvinfo : EIATTR_FRAME_SIZE
	.align		4
.L_25:
        /*0030*/ 	.byte	0x04, 0x11
        /*0032*/ 	.short	(.L_27 - .L_26)
	.align		4
.L_26:
        /*0034*/ 	.word	index@(_ZN7cutlass13device_kernelINS_4gemm6kernel13GemmUniversalIN4cute5tupleIJiiiiEEENS1_10collective13CollectiveMmaINS1_35MainloopSm100TmaUmmaWarpSpecializedILi2ELi2ELi4ENS5_IJNS4_1CILi1EEESB_SB_EEEEENS5_IJNSA_ILi64EEENSA_ILi256EEESE_EEENS_10tfloat32_tENS5_IJlSB_lEEESH_SI_NS4_8TiledMMAINS4_8MMA_AtomIJNS4_17SM100_MMA_TF32_SSISH_SH_fLi64ELi256ELNS4_4UMMA5MajorE0ELSN_0ELNSM_7ScaleInE0ELSO_0EEEEEENS4_6LayoutISC_NS5_IJNSA_ILi0EEESS_SS_EEEEENS5_IJNS4_10UnderscoreESV_SV_EEEEENS4_13SM90_TMA_LOADENS4_14ComposedLayoutINS4_7SwizzleILi3ELi4ELi3EEENS4_18smem_ptr_flag_bitsILi32EEENSR_INS5_IJNSA_ILi8EEENSA_ILi32EEEEEENS5_IJS15_SB_EEEEEEEvNS4_8identityESY_S19_vS1A_EENS_8epilogue10collective18CollectiveEpilogueINS1C_23Sm100TmaWarpSpecializedILi4ELi2ELi16ELb1ELb0EEEJSG_NS5_IJNSR_ISE_SB_EENSR_IS15_SB_EEEEESH_SI_SH_SI_NS1C_6fusion15FusionCallbacksIS1G_NS1K_17LinearCombinationISH_fSH_fLNS_15FloatRoundStyleE2EEESG_S1J_JEEENS4_5SM1004TMEM4LOAD26SM100_TMEM_LOAD_16dp128b8xESY_S19_NS4_17SM75_U32x4_LDSM_NENS4_14SM90_TMA_STOREES19_NS4_17SM90_U32x4_STSM_NENS4_39AutoVectorizingCopyWithAssumedAlignmentILi128EEEEEEvvEEEEvNT_6ParamsE)
        /*0038*/ 	.word	0x00000000


	//----- nvinfo : EIATTR_MIN_STACK_SIZE
	.align		4
.L_27:
        /*003c*/ 	.byte	0x04, 0x12
        /*003e*/ 	.short	(.L_29 - .L_28)
	.align		4
.L_28:
        /*0040*/ 	.word	index@(_ZN7cutlass13device_kernelINS_4gemm6kernel13GemmUniversalIN4cute5tupleIJiiiiEEENS1_10collective13CollectiveMmaINS1_35MainloopSm100TmaUmmaWarpSpecializedILi2ELi2ELi4ENS5_IJNS4_1CILi1EEESB_SB_EEEEENS5_IJNSA_ILi64EEENSA_ILi256EEESE_EEENS_10tfloat32_tENS5_IJlSB_lEEESH_SI_NS4_8TiledMMAINS4_8MMA_AtomIJNS4_17SM100_MMA_TF32_SSISH_SH_fLi64ELi256ELNS4_4UMMA5MajorE0ELSN_0ELNSM_7ScaleInE0ELSO_0EEEEEENS4_6LayoutISC_NS5_IJNSA_ILi0EEESS_SS_EEEEENS5_IJNS4_10UnderscoreESV_SV_EEEEENS4_13SM90_TMA_LOADENS4_14ComposedLayoutINS4_7SwizzleILi3ELi4ELi3EEENS4_18smem_ptr_flag_bitsILi32EEENSR_INS5_IJNSA_ILi8EEENSA_ILi32EEEEEENS5_IJS15_SB_EEEEEEEvNS4_8identityESY_S19_vS1A_EENS_8epilogue10collective18CollectiveEpilogueINS1C_23Sm100TmaWarpSpecializedILi4ELi2ELi16ELb1ELb0EEEJSG_NS5_IJNSR_ISE_SB_EENSR_IS15_SB_EEEEESH_SI_SH_SI_NS1C_6fusion15FusionCallbacksIS1G_NS1K_17LinearCombinationISH_fSH_fLNS_15FloatRoundStyleE2EEESG_S1J_JEEENS4_5SM1004TMEM4LOAD26SM100_TMEM_LOAD_16dp128b8xESY_S19_NS4_17SM75_U32x4_LDSM_NENS4_14SM90_TMA_STOREES19_NS4_17SM90_U32x4_STSM_NENS4_39AutoVectorizingCopyWithAssumedAlignmentILi128EEEEEEvvEEEEvNT_6ParamsE)
        /*0044*/ 	.word	0x00000000
.L_29:


//--------------------- .nv.compat                --------------------------
	.section	.nv.compat,"",@"SHT_CUDA_COMPAT_INFO"
	.align	4
        /*0000*/ 	.byte	0x02, 0x09, 0x01, 0x00, 0x02, 0x02, 0x02, 0x00, 0x02, 0x05, 0x05, 0x00, 0x03, 0x07, 0x01, 0x01
        /*0010*/ 	.byte	0x02, 0x03, 0x01, 0x00, 0x02, 0x06, 0x01, 0x00, 0x04, 0x0b, 0x08, 0x00, 0x09, 0x00, 0x00, 0x00
        /*0020*/ 	.byte	0x00, 0x00, 0x00, 0x00


//--------------------- .nv.info._ZN7cutlass13device_kernelINS_4gemm6kernel13GemmUniversalIN4cute5tupleIJiiiiEEENS1_10collective13CollectiveMmaINS1_35MainloopSm100TmaUmmaWarpSpecializedILi2ELi2ELi4ENS5_IJNS4_1CILi1EEESB_SB_EEEEENS5_IJNSA_ILi64EEENSA_ILi256EEESE_EEENS_10tfloat32_tENS5_IJlSB_lEEESH_SI_NS4_8TiledMMAINS4_8MMA_AtomIJNS4_17SM100_MMA_TF32_SSISH_SH_fLi64ELi256ELNS4_4UMMA5MajorE0ELSN_0ELNSM_7ScaleInE0ELSO_0EEEEEENS4_6LayoutISC_NS5_IJNSA_ILi0EEESS_SS_EEEEENS5_IJNS4_10UnderscoreESV_SV_EEEEENS4_13SM90_TMA_LOADENS4_14ComposedLayoutINS4_7SwizzleILi3ELi4ELi3EEENS4_18smem_ptr_flag_bitsILi32EEENSR_INS5_IJNSA_ILi8EEENSA_ILi32EEEEEENS5_IJS15_SB_EEEEEEEvNS4_8identityESY_S19_vS1A_EENS_8epilogue10collective18CollectiveEpilogueINS1C_23Sm100TmaWarpSpecializedILi4ELi2ELi16ELb1ELb0EEEJSG_NS5_IJNSR_ISE_SB_EENSR_IS15_SB_EEEEESH_SI_SH_SI_NS1C_6fusion15FusionCallbacksIS1G_NS1K_17LinearCombinationISH_fSH_fLNS_15FloatRoundStyleE2EEESG_S1J_JEEENS4_5SM1004TMEM4LOAD26SM100_TMEM_LOAD_16dp128b8xESY_S19_NS4_17SM75_U32x4_LDSM_NENS4_14SM90_TMA_STOREES19_NS4_17SM90_U32x4_STSM_NENS4_39AutoVectorizingCopyWithAssumedAlignmentILi128EEEEEEvvEEEEvNT_6ParamsE --------------------------
	.section	.nv.info._ZN7cutlass13device_kernelINS_4gemm6kernel13GemmUniversalIN4cute5tupleIJiiiiEEENS1_10collective13CollectiveMmaINS1_35MainloopSm100TmaUmmaWarpSpecializedILi2ELi2ELi4ENS5_IJNS4_1CILi1EEESB_SB_EEEEENS5_IJNSA_ILi64EEENSA_ILi256EEESE_EEENS_10tfloat32_tENS5_IJlSB_lEEESH_SI_NS4_8TiledMMAINS4_8MMA_AtomIJNS4_17SM100_MMA_TF32_SSISH_SH_fLi64ELi256ELNS4_4UMMA5MajorE0ELSN_0ELNSM_7ScaleInE0ELSO_0EEEEEENS4_6LayoutISC_NS5_IJNSA_ILi0EEESS_SS_EEEEENS5_IJNS4_10UnderscoreESV_SV_EEEEENS4_13SM90_TMA_LOADENS4_14ComposedLayoutINS4_7SwizzleILi3ELi4ELi3EEENS4_18smem_ptr_flag_bitsILi32EEENSR_INS5_IJNSA_ILi8EEENSA_ILi32EEEEEENS5_IJS15_SB_EEEEEEEvNS4_8identityESY_S19_vS1A_EENS_8epilogue10collective18CollectiveEpilogueINS1C_23Sm100TmaWarpSpecializedILi4ELi2ELi16ELb1ELb0EEEJSG_NS5_IJNSR_ISE_SB_EENSR_IS15_SB_EEEEESH_SI_SH_SI_NS1C_6fusion15FusionCallbacksIS1G_NS1K_17LinearCombinationISH_fSH_fLNS_15FloatRoundStyleE2EEESG_S1J_JEEENS4_5SM1004TMEM4LOAD26SM100_TMEM_LOAD_16dp128b8xESY_S19_NS4_17SM75_U32x4_LDSM_NENS4_14SM90_TMA_STOREES19_NS4_17SM90_U32x4_STSM_NENS4_39AutoVectorizingCopyWithAssumedAlignmentILi128EEEEEEvvEEEEvNT_6ParamsE,"",@"SHT_CUDA_INFO"
	.sectionflags	@""
	.align	4


	//----- nvinfo : EIATTR_CUDA_API_VERSION
	.align		4
        /*0000*/ 	.byte	0x04, 0x37
        /*0002*/ 	.short	(.L_31 - .L_30)
.L_30:
        /*0004*/ 	.word	0x00000082


	//----- nvinfo : EIATTR_KPARAM_INFO
	.align		4
.L_31:
        /*0008*/ 	.byte	0x04, 0x17
        /*000a*/ 	.short	(.L_33 - .L_32)
.L_32:
        /*000c*/ 	.word	0x00000000
        /*0010*/ 	.short	0x0000
        /*0012*/ 	.short	0x0000
        /*0014*/ 	.byte	0x00, 0xf0, 0x01, 0x20


	//----- nvinfo : EIATTR_AT_ENTRY_FRAGMENTS
	.align		4
.L_33:
        /*0018*/ 	.byte	0x04, 0x4f
        /*001a*/ 	.short	(.L_35 - .L_34)


	//   ....[0]....
.L_34:
        /*001c*/ 	.word	0x00000006


	//----- nvinfo : EIATTR_RESERVED_SMEM_USED
	.align		4
.L_35:
        /*0020*/ 	.byte	0x01, 0x41
	.zero		2


	//----- nvinfo : EIATTR_SPARSE_MMA_MASK
	.align		4
        /*0024*/ 	.byte	0x03, 0x50
        /*0026*/ 	.short	0x0000


	//----- nvinfo : EIATTR_TCGEN05_1CTA_USED
	.align		4
        /*0028*/ 	.byte	0x01, 0x51
	.zero		2


	//----- nvinfo : EIATTR_MAXREG_COUNT
	.align		4
        /*002c*/ 	.byte	0x03, 0x1b
        /*002e*/ 	.short	0x00ff


	//----- nvinfo : EIATTR_NUM_BARRIERS
	.align		4
        /*0030*/ 	.byte	0x02, 0x4c
        /*0032*/ 	.byte	0x07
	.zero		1


	//----- nvinfo : EIATTR_EXTERNS
	.align		4
        /*0034*/ 	.byte	0x04, 0x0f
        /*0036*/ 	.short	(.L_37 - .L_36)


	//   ....[0]....
	.align		4
.L_36:
        /*0038*/ 	.word	index@(__assertfail)


	//----- nvinfo : EIATTR_MERCURY_ISA_VERSION
	.align		4
.L_37:
        /*003c*/ 	.byte	0x03, 0x5f
        /*003e*/ 	.short	0x0101


	//----- nvinfo : EIATTR_INT_WARP_WIDE_INSTR_OFFSETS
	.align		4
        /*0040*/ 	.byte	0x04, 0x31
        /*0042*/ 	.short	(.L_39 - .L_38)


	//   ....[0]....
.L_38:
        /*0044*/ 	.word	0x00001f00


	//   ....[1]....
        /*0048*/ 	.word	0x00003a40


	//   ....[2]....
        /*004c*/ 	.word	0x00003a70


	//   ....[3]....
        /*0050*/ 	.word	0x00003ac0


	//   ....[4]....
        /*0054*/ 	.word	0x000043c0


	//   ....[5]....
        /*0058*/ 	.word	0x00004420


	//   ....[6]....
        /*005c*/ 	.word	0x00004510


	//   ....[7]....
        /*0060*/ 	.word	0x00004580


	//   ....[8]....
        /*0064*/ 	.word	0x00004670


	//   ....[9]....
        /*0068*/ 	.word	0x000046e0


	//   ....[10]....
        /*006c*/ 	.word	0x000047e0


	//   ....[11]....
        /*0070*/ 	.word	0x00004860


	//   ....[12]....
        /*0074*/ 	.word	0x00004960


	//   ....[13]....
        /*0078*/ 	.word	0x00004a30


	//   ....[14]....
        /*007c*/ 	.word	0x00004ad0


	//   ....[15]....
        /*0080*/ 	.word	0x00004ba0


	//   ....[16]....
        /*0084*/ 	.word	0x00004c50


	//   ....[17]....
        /*0088*/ 	.word	0x00004d30


	//   ....[18]....
        /*008c*/ 	.word	0x00004eb0


	//   ....[19]....
        /*0090*/ 	.word	0x00005000


	//----- nvinfo : EIATTR_COOP_GROUP_MASK_REGIDS
	.align		4
.L_39:
        /*0094*/ 	.byte	0x04, 0x29
        /*0096*/ 	.short	(.L_41 - .L_40)


	//   ....[0]....
.L_40:
        /*0098*/ 	.word	0xffffffff


	//   ....[1]....
        /*009c*/ 	.word	0xffffffff


	//   ....[2]....
        /*00a0*/ 	.word	0xffffffff


	//   ....[3]....
        /*00a4*/ 	.word	0xffffffff


	//   ....[4]....
        /*00a8*/ 	.word	0xffffffff


	//   ....[5]....
        /*00ac*/ 	.word	0xffffffff


	//   ....[6]....
        /*00b0*/ 	.word	0xffffffff


	//   ....[7]....
        /*00b4*/ 	.word	0xffffffff


	//   ....[8]....
        /*00b8*/ 	.word	0xffffffff


	//   ....[9]....
        /*00bc*/ 	.word	0xffffffff


	//   ....[10]....
        /*00c0*/ 	.word	0xffffffff


	//   ....[11]....
        /*00c4*/ 	.word	0xffffffff


	//   ....[12]....
        /*00c8*/ 	.word	0xffffffff


	//----- nvinfo : EIATTR_COOP_GROUP_INSTR_OFFSETS
	.align		4
.L_41:
        /*00cc*/ 	.byte	0x04, 0x28
        /*00ce*/ 	.short	(.L_43 - .L_42)


	//   ....[0]....
.L_42:
        /*00d0*/ 	.word	0x00000090


	//   ....[1]....
        /*00d4*/ 	.word	0x000004d0


	//   ....[2]....
        /*00d8*/ 	.word	0x00000600


	//   ....[3]....
        /*00dc*/ 	.word	0x000007a0


	//   ....[4]....
        /*00e0*/ 	.word	0x000008a0


	//   ....[5]....
        /*00e4*/ 	.word	0x00000a10


	//   ....[6]....
        /*00e8*/ 	.word	0x00000bb0


	//   ....[7]....
        /*00ec*/ 	.word	0x00001de0


	//   ....[8]....
        /*00f0*/ 	.word	0x00002aa0


	//   ....[9]....
        /*00f4*/ 	.word	0x00002cb0


	//   ....[10]....
        /*00f8*/ 	.word	0x00002ce0


	//   ....[11]....
        /*00fc*/ 	.word	0x00003930


	//   ....[12]....
        /*0100*/ 	.word	0x00003b60


	//----- nvinfo : EIATTR_VRC_CTA_INIT_COUNT
	.align		4
.L_43:
        /*0104*/ 	.byte	0x02, 0x4a
        /*0106*/ 	.byte	0x80
	.zero		1


	//----- nvinfo : EIATTR_SYSCALL_OFFSETS
	.align		4
        /*0108*/ 	.byte	0x04, 0x46
        /*010a*/ 	.short	(.L_45 - .L_44)


	//   ....[0]....
.L_44:
        /*010c*/ 	.word	0x00005ab0


	//   ....[1]....
        /*0110*/ 	.word	0x00005ba0


	//   ....[2]....
        /*0114*/ 	.word	0x000063c0


	//   ....[3]....
        /*0118*/ 	.word	0x00006d80


	//   ....[4]....
        /*011c*/ 	.word	0x000076e0


	//   ....[5]....
        /*0120*/ 	.word	0x00008090


	//   ....[6]....
        /*0124*/ 	.word	0x00008a40


	//   ....[7]....
        /*0128*/ 	.word	0x00009420


	//   ....[8]....
        /*012c*/ 	.word	0x00009dd0


	//   ....[9]....
        /*0130*/ 	.word	0x0000a730


	//----- nvinfo : EIATTR_MBARRIER_INSTR_OFFSETS
	.align		4
.L_45:
        /*0134*/ 	.byte	0x04, 0x39
        /*0136*/ 	.short	(.L_47 - .L_46)


	//   ....[0]....
.L_46:
        /*0138*/ 	.word	0x000005b0
        /*013c*/ 	.word	0x000000ff
        /*0140*/ 	.word	0x00000000
        /*0144*/ 	.short	0x0100
        /*0146*/ 	.byte	0x05
	.zero		1


	//   ....[1]....
        /*0148*/ 	.word	0x000005c0
        /*014c*/ 	.word	0x000000ff
        /*0150*/ 	.word	0x00000010
        /*0154*/ 	.short	0x0100
        /*0156*/ 	.byte	0x05
	.zero		1


	//   ....[2]....
        /*0158*/ 	.word	0x000005d0
        /*015c*/ 	.word	0x000000ff
        /*0160*/ 	.word	0x00000008
        /*0164*/ 	.short	0x0100
        /*0166*/ 	.byte	0x05
	.zero		1


	//   ....[3]....
        /*0168*/ 	.word	0x000005e0
        /*016c*/ 	.word	0x000000ff
        /*0170*/ 	.word	0x00000018
        /*0174*/ 	.short	0x0100
        /*0176*/ 	.byte	0x05
	.zero		1


	//   ....[4]....
        /*0178*/ 	.word	0x00000710
        /*017c*/ 	.word	0x000000ff
        /*0180*/ 	.word	0x00000020
        /*0184*/ 	.short	0x0100
        /*0186*/ 	.byte	0x07
	.zero		1


	//   ....[5]....
        /*0188*/ 	.word	0x00000720
        /*018c*/ 	.word	0x000000ff
        /*0190*/ 	.word	0x00000040
        /*0194*/ 	.short	0x0100
        /*0196*/ 	.byte	0x07
	.zero		1


	//   ....[6]....
        /*0198*/ 	.word	0x00000730
        /*019c*/ 	.word	0x000000ff
        /*01a0*/ 	.word	0x00000028
        /*01a4*/ 	.short	0x0100
        /*01a6*/ 	.byte	0x07
	.zero		1


	//   ....[7]....
        /*01a8*/ 	.word	0x00000740
        /*01ac*/ 	.word	0x000000ff
        /*01b0*/ 	.word	0x00000048
        /*01b4*/ 	.short	0x0100
        /*01b6*/ 	.byte	0x07
	.zero		1


	//   ....[8]....
        /*01b8*/ 	.word	0x00000750
        /*01bc*/ 	.word	0x000000ff
        /*01c0*/ 	.word	0x00000030
        /*01c4*/ 	.short	0x0100
        /*01c6*/ 	.byte	0x07
	.zero		1


	//   ....[9]....
        /*01c8*/ 	.word	0x00000760
        /*01cc*/ 	.word	0x000000ff
        /*01d0*/ 	.word	0x00000050
        /*01d4*/ 	.short	0x0100
        /*01d6*/ 	.byte	0x07
	.zero		1


	//   ....[10]....
        /*01d8*/ 	.word	0x00000770
        /*01dc*/ 	.word	0x000000ff
        /*01e0*/ 	.word	0x00000038
        /*01e4*/ 	.short	0x0100
        /*01e6*/ 	.byte	0x07
	.zero		1


	//   ....[11]....
        /*01e8*/ 	.word	0x00000780
        /*01ec*/ 	.word	0x000000ff
        /*01f0*/ 	.word	0x00000058
        /*01f4*/ 	.short	0x0100
        /*01f6*/ 	.byte	0x07
	.zero		1


	//   ....[12]....
        /*01f8*/ 	.word	0x00000870
        /*01fc*/ 	.word	0x000000ff
        /*0200*/ 	.word	0x00000060
        /*0204*/ 	.short	0x0100
        /*0206*/ 	.byte	0x05
	.zero		1


	//   ....[13]....
        /*0208*/ 	.word	0x00000880
        /*020c*/ 	.word	0x000000ff
        /*0210*/ 	.word	0x00000068
        /*0214*/ 	.short	0x0100
        /*0216*/ 	.byte	0x05
	.zero		1


	//   ....[14]....
        /*0218*/ 	.word	0x000009c0
        /*021c*/ 	.word	0x000000ff
        /*0220*/ 	.word	0x00000070
        /*0224*/ 	.short	0x0100
        /*0226*/ 	.byte	0x05
	.zero		1


	//   ....[15]....
        /*0228*/ 	.word	0x000009d0
        /*022c*/ 	.word	0x000000ff
        /*0230*/ 	.word	0x00000080
        /*0234*/ 	.short	0x0100
        /*0236*/ 	.byte	0x05
	.zero		1


	//   ....[16]....
        /*0238*/ 	.word	0x000009e0
        /*023c*/ 	.word	0x000000ff
        /*0240*/ 	.word	0x00000078
        /*0244*/ 	.short	0x0100
        /*0246*/ 	.byte	0x05
	.zero		1


	//   ....[17]....
        /*0248*/ 	.word	0x000009f0
        /*024c*/ 	.word	0x000000ff
        /*0250*/ 	.word	0x00000088
        /*0254*/ 	.short	0x0100
        /*0256*/ 	.byte	0x05
	.zero		1


	//   ....[18]....
        /*0258*/ 	.word	0x00000b20
        /*025c*/ 	.word	0x000000ff
        /*0260*/ 	.word	0x00000090
        /*0264*/ 	.short	0x0100
        /*0266*/ 	.byte	0x07
	.zero		1


	//   ....[19]....
        /*0268*/ 	.word	0x00000b30
        /*026c*/ 	.word	0x000000ff
        /*0270*/ 	.word	0x000000b0
        /*0274*/ 	.short	0x0100
        /*0276*/ 	.byte	0x07
	.zero		1


	//   ....[20]....
        /*0278*/ 	.word	0x00000b40
        /*027c*/ 	.word	0x000000ff
        /*0280*/ 	.word	0x00000098
        /*0284*/ 	.short	0x0100
        /*0286*/ 	.byte	0x07
	.zero		1


	//   ....[21]....
        /*0288*/ 	.word	0x00000b50
        /*028c*/ 	.word	0x000000ff
        /*0290*/ 	.word	0x000000b8
        /*0294*/ 	.short	0x0100
        /*0296*/ 	.byte	0x07
	.zero		1


	//   ....[22]....
        /*0298*/ 	.word	0x00000b60
        /*029c*/ 	.word	0x000000ff
        /*02a0*/ 	.word	0x000000a0
        /*02a4*/ 	.short	0x0100
        /*02a6*/ 	.byte	0x07
	.zero		1


	//   ....[23]....
        /*02a8*/ 	.word	0x00000b70
        /*02ac*/ 	.word	0x000000ff
        /*02b0*/ 	.word	0x000000c0
        /*02b4*/ 	.short	0x0100
        /*02b6*/ 	.byte	0x07
	.zero		1


	//   ....[24]....
        /*02b8*/ 	.word	0x00000b80
        /*02bc*/ 	.word	0x000000ff
        /*02c0*/ 	.word	0x000000a8
        /*02c4*/ 	.short	0x0100
        /*02c6*/ 	.byte	0x07
	.zero		1


	//   ....[25]....
        /*02c8*/ 	.word	0x00000b90
        /*02cc*/ 	.word	0x000000ff
        /*02d0*/ 	.word	0x000000c8
        /*02d4*/ 	.short	0x0100
        /*02d6*/ 	.byte	0x07
	.zero		1


	//   ....[26]....
        /*02d8*/ 	.word	0x00000c80
        /*02dc*/ 	.word	0x000000ff
        /*02e0*/ 	.word	0x000000d0
        /*02e4*/ 	.short	0x0100
        /*02e6*/ 	.byte	0x05
	.zero		1


	//   ....[27]....
        /*02e8*/ 	.word	0x00000c90
        /*02ec*/ 	.word	0x000000ff
        /*02f0*/ 	.word	0x000000e0
        /*02f4*/ 	.short	0x0100
        /*02f6*/ 	.byte	0x05
	.zero		1


	//   ....[28]....
        /*02f8*/ 	.word	0x00000ca0
        /*02fc*/ 	.word	0x000000ff
        /*0300*/ 	.word	0x000000d8
        /*0304*/ 	.short	0x0100
        /*0306*/ 	.byte	0x05
	.zero		1


	//   ....[29]....
        /*0308*/ 	.word	0x00000cb0
        /*030c*/ 	.word	0x000000ff
        /*0310*/ 	.word	0x000000e8
        /*0314*/ 	.short	0x0100
        /*0316*/ 	.byte	0x05
	.zero		1


	//   ....[30]....
        /*0318*/ 	.word	0x00001580
        /*031c*/ 	.word	0x00000002
        /*0320*/ 	.word	0x000000e0
        /*0324*/ 	.short	0x010a
        /*0326*/ 	.byte	0xff
	.zero		1


	//   ....[31]....
        /*0328*/ 	.word	0x000015b0
        /*032c*/ 	.word	0x00000002
        /*0330*/ 	.word	0x000000d0
        /*0334*/ 	.short	0x0101
        /*0336*/ 	.byte	0xff
	.zero		1


	//   ....[32]....
        /*0338*/ 	.word	0x00001680
        /*033c*/ 	.word	0x000000ff
        /*0340*/ 	.word	0x00000010
        /*0344*/ 	.short	0x010a
        /*0346*/ 	.byte	0x08
	.zero		1


	//   ....[33]....
        /*0348*/ 	.word	0x00001720
        /*034c*/ 	.word	0x000000ff
        /*0350*/ 	.word	0x00000010
        /*0354*/ 	.short	0x010a
        /*0356*/ 	.byte	0x21
	.zero		1


	//   ....[34]....
        /*0358*/ 	.word	0x00001870
        /*035c*/ 	.word	0x000000ff
        /*0360*/ 	.word	0x00000010
        /*0364*/ 	.short	0x010a
        /*0366*/ 	.byte	0x08
	.zero		1


	//   ....[35]....
        /*0368*/ 	.word	0x00001a40
        /*036c*/ 	.word	0x000000ff
        /*0370*/ 	.word	0x00000068
        /*0374*/ 	.short	0x0101
        /*0376*/ 	.byte	0x04
	.zero		1


	//   ....[36]....
        /*0378*/ 	.word	0x00001a60
        /*037c*/ 	.word	0x000000ff
        /*0380*/ 	.word	0x00000010
        /*0384*/ 	.short	0x010a
        /*0386*/ 	.byte	0x08
	.zero		1


	//   ....[37]....
        /*0388*/ 	.word	0x00001ae0
        /*038c*/ 	.word	0x000000ff
        /*0390*/ 	.word	0x00000010
        /*0394*/ 	.short	0x010a
        /*0396*/ 	.byte	0x21
	.zero		1


	//   ....[38]....
        /*0398*/ 	.word	0x00001c30
        /*039c*/ 	.word	0x000000ff
        /*03a0*/ 	.word	0x00000010
        /*03a4*/ 	.short	0x010a
        /*03a6*/ 	.byte	0x08
	.zero		1


	//   ....[39]....
        /*03a8*/ 	.word	0x00001e10
        /*03ac*/ 	.word	0x00000002
        /*03b0*/ 	.word	0x00000070
        /*03b4*/ 	.short	0x010a
        /*03b6*/ 	.byte	0xff
	.zero		1


	//   ....[40]....
        /*03b8*/ 	.word	0x00001ed0
        /*03bc*/ 	.word	0x00000002
        /*03c0*/ 	.word	0x00000000
        /*03c4*/ 	.short	0x0101
        /*03c6*/ 	.byte	0xff
	.zero		1


	//   ....[41]....
        /*03c8*/ 	.word	0x00002430
        /*03cc*/ 	.word	0x000000ff
        /*03d0*/ 	.word	0x00000000
        /*03d4*/ 	.short	0x010a
        /*03d6*/ 	.byte	0x04
	.zero		1


	//   ....[42]....
        /*03d8*/ 	.word	0x000024d0
        /*03dc*/ 	.word	0x00000000
        /*03e0*/ 	.word	0x00000000
        /*03e4*/ 	.short	0x010a
        /*03e6*/ 	.byte	0xff
	.zero		1


	//   ....[43]....
        /*03e8*/ 	.word	0x000025f0
        /*03ec*/ 	.word	0x00000000
        /*03f0*/ 	.word	0x000000d0
        /*03f4*/ 	.short	0x010a
        /*03f6*/ 	.byte	0xff
	.zero		1


	//   ....[44]....
        /*03f8*/ 	.word	0x00002660
        /*03fc*/ 	.word	0x00000000
        /*0400*/ 	.word	0x00000000
        /*0404*/ 	.short	0x0101
        /*0406*/ 	.byte	0xff
	.zero		1


	//   ....[45]....
        /*0408*/ 	.word	0x00002680
        /*040c*/ 	.word	0x000000ff
        /*0410*/ 	.word	0x00000080
        /*0414*/ 	.short	0x010a
        /*0416*/ 	.byte	0x05
	.zero		1


	//   ....[46]....
        /*0418*/ 	.word	0x000027a0
        /*041c*/ 	.word	0x00000000
        /*0420*/ 	.word	0x00000070
        /*0424*/ 	.short	0x010a
        /*0426*/ 	.byte	0xff
	.zero		1


	//   ....[47]....
        /*0428*/ 	.word	0x000028a0
        /*042c*/ 	.word	0x00000000
        /*0430*/ 	.word	0x00000000
        /*0434*/ 	.short	0x0101
        /*0436*/ 	.byte	0xff
	.zero		1


	//   ....[48]....
        /*0438*/ 	.word	0x00002930
        /*043c*/ 	.word	0x000000ff
        /*0440*/ 	.word	0x00000080
        /*0444*/ 	.short	0x0106
        /*0446*/ 	.byte	0x05
	.zero		1


	//   ....[49]....
        /*0448*/ 	.word	0x00002950
        /*044c*/ 	.word	0x000000ff
        /*0450*/ 	.word	0x00000080
        /*0454*/ 	.short	0x010a
        /*0456*/ 	.byte	0x05
	.zero		1


	//   ....[50]....
        /*0458*/ 	.word	0x000029e0
        /*045c*/ 	.word	0x000000ff
        /*0460*/ 	.word	0x00000080
        /*0464*/ 	.short	0x0106
        /*0466*/ 	.byte	0x04
	.zero		1


	//   ....[51]....
        /*0468*/ 	.word	0x00002a20
        /*046c*/ 	.word	0x00000000
        /*0470*/ 	.word	0x00000080
        /*0474*/ 	.short	0x010a
        /*0476*/ 	.byte	0xff
	.zero		1


	//   ....[52]....
        /*0478*/ 	.word	0x00002fe0
        /*047c*/ 	.word	0x00000000
        /*0480*/ 	.word	0x00000070
        /*0484*/ 	.short	0x010a
        /*0486*/ 	.byte	0xff
	.zero		1


	//   ....[53]....
        /*0488*/ 	.word	0x000030f0
        /*048c*/ 	.word	0x00000003
        /*0490*/ 	.word	0x00000000
        /*0494*/ 	.short	0x0101
        /*0496*/ 	.byte	0xff
	.zero		1


	//   ....[54]....
        /*0498*/ 	.word	0x00003100
        /*049c*/ 	.word	0x000000ff
        /*04a0*/ 	.word	0x00000000
        /*04a4*/ 	.short	0x010a
        /*04a6*/ 	.byte	0x07
	.zero		1


	//   ....[55]....
        /*04a8*/ 	.word	0x00003180
        /*04ac*/ 	.word	0x000000ff
        /*04b0*/ 	.word	0x000000b0
        /*04b4*/ 	.short	0x010a
        /*04b6*/ 	.byte	0x06
	.zero		1


	//   ....[56]....
        /*04b8*/ 	.word	0x00003250
        /*04bc*/ 	.word	0x000000ff
        /*04c0*/ 	.word	0x00000000
        /*04c4*/ 	.short	0x010a
        /*04c6*/ 	.byte	0x0b
	.zero		1


	//   ....[57]....
        /*04c8*/ 	.word	0x00003380
        /*04cc*/ 	.word	0x000000ff
        /*04d0*/ 	.word	0x00000000
        /*04d4*/ 	.short	0x010a
        /*04d6*/ 	.byte	0x22
	.zero		1


	//   ....[58]....
        /*04d8*/ 	.word	0x00003760
        /*04dc*/ 	.word	0x000000ff
        /*04e0*/ 	.word	0x00000000
        /*04e4*/ 	.short	0x010a
        /*04e6*/ 	.byte	0x06
	.zero		1


	//   ....[59]....
        /*04e8*/ 	.word	0x000037f0
        /*04ec*/ 	.word	0x000000ff
        /*04f0*/ 	.word	0x00000000
        /*04f4*/ 	.short	0x010a
        /*04f6*/ 	.byte	0x06
	.zero		1


	//   ....[60]....
        /*04f8*/ 	.word	0x00003880
        /*04fc*/ 	.word	0x000000ff
        /*0500*/ 	.word	0x00000000
        /*0504*/ 	.short	0x010a
        /*0506*/ 	.byte	0x06
	.zero		1


	//   ....[61]....
        /*0508*/ 	.word	0x00003910
        /*050c*/ 	.word	0x000000ff
        /*0510*/ 	.word	0x00000000
        /*0514*/ 	.short	0x010a
        /*0516*/ 	.byte	0x07
	.zero		1


	//   ....[62]....
        /*0518*/ 	.word	0x00003d60
        /*051c*/ 	.word	0x00000000
        /*0520*/ 	.word	0x00000070
        /*0524*/ 	.short	0x010a
        /*0526*/ 	.byte	0xff
	.zero		1


	//   ....[63]....
        /*0528*/ 	.word	0x00003e20
        /*052c*/ 	.word	0x00000000
        /*0530*/ 	.word	0x00000000
        /*0534*/ 	.short	0x0101
        /*0536*/ 	.byte	0xff
	.zero		1


	//   ....[64]....
        /*0538*/ 	.word	0x00004140
        /*053c*/ 	.word	0x000000ff
        /*0540*/ 	.word	0x00000068
        /*0544*/ 	.short	0x010a
        /*0546*/ 	.byte	0x07
	.zero		1


	//   ....[65]....
        /*0548*/ 	.word	0x00004340
        /*054c*/ 	.word	0x000000ff
        /*0550*/ 	.word	0x00000040
        /*0554*/ 	.short	0x010a
        /*0556*/ 	.byte	0x07
	.zero		1


	//   ....[66]....
        /*0558*/ 	.word	0x000044c0
        /*055c*/ 	.word	0x000000ff
        /*0560*/ 	.word	0x00000020
        /*0564*/ 	.short	0x010b
        /*0566*/ 	.byte	0x07
	.zero		1


	//   ....[67]....
        /*0568*/ 	.word	0x000044d0
        /*056c*/ 	.word	0x000000ff
        /*0570*/ 	.word	0x00000000
        /*0574*/ 	.short	0x0101
        /*0576*/ 	.byte	0x15
	.zero		1


	//   ....[68]....
        /*0578*/ 	.word	0x000044e0
        /*057c*/ 	.word	0x000000ff
        /*0580*/ 	.word	0x00000048
        /*0584*/ 	.short	0x010a
        /*0586*/ 	.byte	0x07
	.zero		1


	//   ....[69]....
        /*0588*/ 	.word	0x00004620
        /*058c*/ 	.word	0x000000ff
        /*0590*/ 	.word	0x00000028
        /*0594*/ 	.short	0x010b
        /*0596*/ 	.byte	0x07
	.zero		1


	//   ....[70]....
        /*0598*/ 	.word	0x00004630
        /*059c*/ 	.word	0x000000ff
        /*05a0*/ 	.word	0x00000000
        /*05a4*/ 	.short	0x0101
        /*05a6*/ 	.byte	0x0f
	.zero		1


	//   ....[71]....
        /*05a8*/ 	.word	0x00004640
        /*05ac*/ 	.word	0x000000ff
        /*05b0*/ 	.word	0x00000050
        /*05b4*/ 	.short	0x010a
        /*05b6*/ 	.byte	0x07
	.zero		1


	//   ....[72]....
        /*05b8*/ 	.word	0x00004790
        /*05bc*/ 	.word	0x000000ff
        /*05c0*/ 	.word	0x00000030
        /*05c4*/ 	.short	0x010b
        /*05c6*/ 	.byte	0x07
	.zero		1


	//   ....[73]....
        /*05c8*/ 	.word	0x000047a0
        /*05cc*/ 	.word	0x000000ff
        /*05d0*/ 	.word	0x00000000
        /*05d4*/ 	.short	0x0101
        /*05d6*/ 	.byte	0x0e
	.zero		1


	//   ....[74]....
        /*05d8*/ 	.word	0x000047b0
        /*05dc*/ 	.word	0x000000ff
        /*05e0*/ 	.word	0x00000058
        /*05e4*/ 	.short	0x010a
        /*05e6*/ 	.byte	0x07
	.zero		1


	//   ....[75]....
        /*05e8*/ 	.word	0x00004910
        /*05ec*/ 	.word	0x000000ff
        /*05f0*/ 	.word	0x00000038
        /*05f4*/ 	.short	0x010b
        /*05f6*/ 	.byte	0x07
	.zero		1


	//   ....[76]....
        /*05f8*/ 	.word	0x00004920
        /*05fc*/ 	.word	0x000000ff
        /*0600*/ 	.word	0x00000000
        /*0604*/ 	.short	0x0101
        /*0606*/ 	.byte	0x0d
	.zero		1


	//   ....[77]....
        /*0608*/ 	.word	0x00004930
        /*060c*/ 	.word	0x000000ff
        /*0610*/ 	.word	0x00000040
        /*0614*/ 	.short	0x010a
        /*0616*/ 	.byte	0x07
	.zero		1


	//   ....[78]....
        /*0618*/ 	.word	0x00004a80
        /*061c*/ 	.word	0x000000ff
        /*0620*/ 	.word	0x00000020
        /*0624*/ 	.short	0x010b
        /*0626*/ 	.byte	0x07
	.zero		1


	//   ....[79]....
        /*0628*/ 	.word	0x00004a90
        /*062c*/ 	.word	0x000000ff
        /*0630*/ 	.word	0x00000000
        /*0634*/ 	.short	0x0101
        /*0636*/ 	.byte	0x15
	.zero		1


	//   ....[80]....
        /*0638*/ 	.word	0x00004aa0
        /*063c*/ 	.word	0x000000ff
        /*0640*/ 	.word	0x00000048
        /*0644*/ 	.short	0x010a
        /*0646*/ 	.byte	0x07
	.zero		1


	//   ....[81]....
        /*0648*/ 	.word	0x00004bf0
        /*064c*/ 	.word	0x000000ff
        /*0650*/ 	.word	0x00000028
        /*0654*/ 	.short	0x010b
        /*0656*/ 	.byte	0x07
	.zero		1


	//   ....[82]....
        /*0658*/ 	.word	0x00004c00
        /*065c*/ 	.word	0x000000ff
        /*0660*/ 	.word	0x00000000
        /*0664*/ 	.short	0x0101
        /*0666*/ 	.byte	0x0f
	.zero		1


	//   ....[83]....
        /*0668*/ 	.word	0x00004c10
        /*066c*/ 	.word	0x000000ff
        /*0670*/ 	.word	0x00000050
        /*0674*/ 	.short	0x010a
        /*0676*/ 	.byte	0x07
	.zero		1


	//   ....[84]....
        /*0678*/ 	.word	0x00004d90
        /*067c*/ 	.word	0x000000ff
        /*0680*/ 	.word	0x00000030
        /*0684*/ 	.short	0x010b
        /*0686*/ 	.byte	0x07
	.zero		1


	//   ....[85]....
        /*0688*/ 	.word	0x00004dd0
        /*068c*/ 	.word	0x000000ff
        /*0690*/ 	.word	0x00000000
        /*0694*/ 	.short	0x0101
        /*0696*/ 	.byte	0x0e
	.zero		1


	//   ....[86]....
        /*0698*/ 	.word	0x00004e10
        /*069c*/ 	.word	0x000000ff
        /*06a0*/ 	.word	0x00000058
        /*06a4*/ 	.short	0x010a
        /*06a6*/ 	.byte	0x07
	.zero		1


	//   ....[87]....
        /*06a8*/ 	.word	0x00005040
        /*06ac*/ 	.word	0x000000ff
        /*06b0*/ 	.word	0x00000038
        /*06b4*/ 	.short	0x010b
        /*06b6*/ 	.byte	0x07
	.zero		1


	//   ....[88]....
        /*06b8*/ 	.word	0x00005060
        /*06bc*/ 	.word	0x000000ff
        /*06c0*/ 	.word	0x00000000
        /*06c4*/ 	.short	0x0101
        /*06c6*/ 	.byte	0x0d
	.zero		1


	//   ....[89]....
        /*06c8*/ 	.word	0x00005080
        /*06cc*/ 	.word	0x000000ff
        /*06d0*/ 	.word	0x00000040
        /*06d4*/ 	.short	0x010a
        /*06d6*/ 	.byte	0x07
	.zero		1


	//   ....[90]....
        /*06d8*/ 	.word	0x000050a0
        /*06dc*/ 	.word	0x000000ff
        /*06e0*/ 	.word	0x00000048
        /*06e4*/ 	.short	0x010a
        /*06e6*/ 	.byte	0x07
	.zero		1


	//   ....[91]....
        /*06e8*/ 	.word	0x000050c0
        /*06ec*/ 	.word	0x000000ff
        /*06f0*/ 	.word	0x00000050
        /*06f4*/ 	.short	0x010a
        /*06f6*/ 	.byte	0x07
	.zero		1


	//   ....[92]....
        /*06f8*/ 	.word	0x00005110
        /*06fc*/ 	.word	0x00000002
        /*0700*/ 	.word	0x00000058
        /*0704*/ 	.short	0x010a
        /*0706*/ 	.byte	0xff
	.zero		1


	//   ....[93]....
        /*0708*/ 	.word	0x00005470
        /*070c*/ 	.word	0x00000000
        /*0710*/ 	.word	0x00000070
        /*0714*/ 	.short	0x010a
        /*0716*/ 	.byte	0xff
	.zero		1


	//   ....[94]....
        /*0718*/ 	.word	0x00005580
        /*071c*/ 	.word	0x00000000
        /*0720*/ 	.word	0x00000000
        /*0724*/ 	.short	0x0101
        /*0726*/ 	.byte	0xff
	.zero		1


	//   ....[95]....
        /*0728*/ 	.word	0x00006000
        /*072c*/ 	.word	0x000000ff
        /*0730*/ 	.word	0x00000020
        /*0734*/ 	.short	0x010a
        /*0736*/ 	.byte	0x30
	.zero		1


	//   ....[96]....
        /*0738*/ 	.word	0x00006030
        /*073c*/ 	.word	0x00000053
        /*0740*/ 	.word	0x00000090
        /*0744*/ 	.short	0x010a
        /*0746*/ 	.byte	0xff
	.zero		1


	//   ....[97]....
        /*0748*/ 	.word	0x000061a0
        /*074c*/ 	.word	0x000000ff
        /*0750*/ 	.word	0x00000020
        /*0754*/ 	.short	0x010a
        /*0756*/ 	.byte	0x30
	.zero		1


	//   ....[98]....
        /*0758*/ 	.word	0x000062a0
        /*075c*/ 	.word	0x00000053
        /*0760*/ 	.word	0x00000090
        /*0764*/ 	.short	0x010a
        /*0766*/ 	.byte	0xff
	.zero		1


	//   ....[99]....
        /*0768*/ 	.word	0x00006aa0
        /*076c*/ 	.word	0x00000000
        /*0770*/ 	.word	0x00000000
        /*0774*/ 	.short	0x0101
        /*0776*/ 	.byte	0xff
	.zero		1


	//   ....[100]....
        /*0778*/ 	.word	0x00006ab0
        /*077c*/ 	.word	0x00000002
        /*0780*/ 	.word	0x00000020
        /*0784*/ 	.short	0x010a
        /*0786*/ 	.byte	0xff
	.zero		1


	//   ....[101]....
        /*0788*/ 	.word	0x00006b80
        /*078c*/ 	.word	0x00000002
        /*0790*/ 	.word	0x00000020
        /*0794*/ 	.short	0x010a
        /*0796*/ 	.byte	0xff
	.zero		1


	//   ....[102]....
        /*0798*/ 	.word	0x00007400
        /*079c*/ 	.word	0x00000015
        /*07a0*/ 	.word	0x00000000
        /*07a4*/ 	.short	0x0101
        /*07a6*/ 	.byte	0xff
	.zero		1


	//   ....[103]....
        /*07a8*/ 	.word	0x00007420
        /*07ac*/ 	.word	0x00000000
        /*07b0*/ 	.word	0x00000020
        /*07b4*/ 	.short	0x010a
        /*07b6*/ 	.byte	0xff
	.zero		1


	//   ....[104]....
        /*07b8*/ 	.word	0x000074e0
        /*07bc*/ 	.word	0x00000000
        /*07c0*/ 	.word	0x00000020
        /*07c4*/ 	.short	0x010a
        /*07c6*/ 	.byte	0xff
	.zero		1


	//   ....[105]....
        /*07c8*/ 	.word	0x00007d70
        /*07cc*/ 	.word	0x00000015
        /*07d0*/ 	.word	0x00000000
        /*07d4*/ 	.short	0x0101
        /*07d6*/ 	.byte	0xff
	.zero		1


	//   ....[106]....
        /*07d8*/ 	.word	0x00007d90
        /*07dc*/ 	.word	0x00000000
        /*07e0*/ 	.word	0x00000020
        /*07e4*/ 	.short	0x010a
        /*07e6*/ 	.byte	0xff
	.zero		1


	//   ....[107]....
        /*07e8*/ 	.word	0x00007e50
        /*07ec*/ 	.word	0x00000000
        /*07f0*/ 	.word	0x00000020
        /*07f4*/ 	.short	0x010a
        /*07f6*/ 	.byte	0xff
	.zero		1


	//   ....[108]....
        /*07f8*/ 	.word	0x00008710
        /*07fc*/ 	.word	0x00000015
        /*0800*/ 	.word	0x00000000
        /*0804*/ 	.short	0x0101
        /*0806*/ 	.byte	0xff
	.zero		1


	//   ....[109]....
        /*0808*/ 	.word	0x00008730
        /*080c*/ 	.word	0x00000000
        /*0810*/ 	.word	0x00000020
        /*0814*/ 	.short	0x010a
        /*0816*/ 	.byte	0xff
	.zero		1


	//   ....[110]....
        /*0818*/ 	.word	0x000087f0
        /*081c*/ 	.word	0x00000000
        /*0820*/ 	.word	0x00000020
        /*0824*/ 	.short	0x010a
        /*0826*/ 	.byte	0xff
	.zero		1


	//   ....[111]....
        /*0828*/ 	.word	0x000090f0
        /*082c*/ 	.word	0x00000015
        /*0830*/ 	.word	0x00000000
        /*0834*/ 	.short	0x0101
        /*0836*/ 	.byte	0xff
	.zero		1


	//   ....[112]....
        /*0838*/ 	.word	0x00009110
        /*083c*/ 	.word	0x00000000
        /*0840*/ 	.word	0x00000020
        /*0844*/ 	.short	0x010a
        /*0846*/ 	.byte	0xff
	.zero		1


	//   ....[113]....
        /*0848*/ 	.word	0x000091d0
        /*084c*/ 	.word	0x00000000
        /*0850*/ 	.word	0x00000020
        /*0854*/ 	.short	0x010a
        /*0856*/ 	.byte	0xff
	.zero		1


	//   ....[114]....
        /*0858*/ 	.word	0x00009aa0
        /*085c*/ 	.word	0x00000015
        /*0860*/ 	.word	0x00000000
        /*0864*/ 	.short	0x0101
        /*0866*/ 	.byte	0xff
	.zero		1


	//   ....[115]....
        /*0868*/ 	.word	0x00009ac0
        /*086c*/ 	.word	0x00000000
        /*0870*/ 	.word	0x00000020
        /*0874*/ 	.short	0x010a
        /*0876*/ 	.byte	0xff
	.zero		1


	//   ....[116]....
        /*0878*/ 	.word	0x00009b80
        /*087c*/ 	.word	0x00000000
        /*0880*/ 	.word	0x00000020
        /*0884*/ 	.short	0x010a
        /*0886*/ 	.byte	0xff
	.zero		1


	//   ....[117]....
        /*0888*/ 	.word	0x0000a450
        /*088c*/ 	.word	0x00000015
        /*0890*/ 	.word	0x00000000
        /*0894*/ 	.short	0x0101
        /*0896*/ 	.byte	0xff
	.zero		1


	//   ....[118]....
        /*0898*/ 	.word	0x0000a470
        /*089c*/ 	.word	0x00000000
        /*08a0*/ 	.word	0x00000020
        /*08a4*/ 	.short	0x010a
        /*08a6*/ 	.byte	0xff
	.zero		1


	//   ....[119]....
        /*08a8*/ 	.word	0x0000a530
        /*08ac*/ 	.word	0x00000000
        /*08b0*/ 	.word	0x00000020
        /*08b4*/ 	.short	0x010a
        /*08b6*/ 	.byte	0xff
	.zero		1


	//   ....[120]....
        /*08b8*/ 	.word	0x0000a8a0
        /*08bc*/ 	.word	0x000000ff
        /*08c0*/ 	.word	0x00000000
        /*08c4*/ 	.short	0x0101
        /*08c6*/ 	.byte	0x05
	.zero		1


	//   ....[121]....
        /*08c8*/ 	.word	0x0000ae10
        /*08cc*/ 	.word	0x00000000
        /*08d0*/ 	.word	0x00000000
        /*08d4*/ 	.short	0x0101
        /*08d6*/ 	.byte	0xff
	.zero		1


	//   ....[122]....
        /*08d8*/ 	.word	0x0000b080
        /*08dc*/ 	.word	0x000000ff
        /*08e0*/ 	.word	0x00000000
        /*08e4*/ 	.short	0x0101
        /*08e6*/ 	.byte	0x04
	.zero		1


	//   ....[123]....
        /*08e8*/ 	.word	0x0000b0a0
        /*08ec*/ 	.word	0x00000002
        /*08f0*/ 	.word	0x000000e0
        /*08f4*/ 	.short	0x010a
        /*08f6*/ 	.byte	0xff
	.zero		1


	//   ....[124]....
        /*08f8*/ 	.word	0x0000b100
        /*08fc*/ 	.word	0x00000002
        /*0900*/ 	.word	0x00000010
        /*0904*/ 	.short	0x010a
        /*0906*/ 	.byte	0xff
	.zero		1


	//   ....[125]....
        /*0908*/ 	.word	0x0000b160
        /*090c*/ 	.word	0x00000002
        /*0910*/ 	.word	0x00000010
        /*0914*/ 	.short	0x010a
        /*0916*/ 	.byte	0xff
	.zero		1


	//   ....[126]....
        /*0918*/ 	.word	0x0000b1b0
        /*091c*/ 	.word	0x00000002
        /*0920*/ 	.word	0x00000070
        /*0924*/ 	.short	0x010a
        /*0926*/ 	.byte	0xff
	.zero		1


	//   ....[127]....
        /*0928*/ 	.word	0x0000b210
        /*092c*/ 	.word	0x00000000
        /*0930*/ 	.word	0x00000000
        /*0934*/ 	.short	0x010a
        /*0936*/ 	.byte	0xff
	.zero		1


	//   ....[128]....
        /*0938*/ 	.word	0x0000b260
        /*093c*/ 	.word	0x00000000
        /*0940*/ 	.word	0x000000d0
        /*0944*/ 	.short	0x010a
        /*0946*/ 	.byte	0xff
	.zero		1


	//   ....[129]....
        /*0948*/ 	.word	0x0000b2c0
        /*094c*/ 	.word	0x00000000
        /*0950*/ 	.word	0x00000080
        /*0954*/ 	.short	0x010a
        /*0956*/ 	.byte	0xff
	.zero		1


	//   ....[130]....
        /*0958*/ 	.word	0x0000b310
        /*095c*/ 	.word	0x00000000
        /*0960*/ 	.word	0x00000070
        /*0964*/ 	.short	0x010a
        /*0966*/ 	.byte	0xff
	.zero		1


	//   ....[131]....
        /*0968*/ 	.word	0x0000b370
        /*096c*/ 	.word	0x00000000
        /*0970*/ 	.word	0x00000080
        /*0974*/ 	.short	0x010a
        /*0976*/ 	.byte	0xff
	.zero		1


	//   ....[132]....
        /*0978*/ 	.word	0x0000b3c0
        /*097c*/ 	.word	0x00000000
        /*0980*/ 	.word	0x00000070
        /*0984*/ 	.short	0x010a
        /*0986*/ 	.byte	0xff
	.zero		1


	//   ....[133]....
        /*0988*/ 	.word	0x0000b420
        /*098c*/ 	.word	0x00000002
        /*0990*/ 	.word	0x000000b0
        /*0994*/ 	.short	0x010a
        /*0996*/ 	.byte	0xff
	.zero		1


	//   ....[134]....
        /*0998*/ 	.word	0x0000b480
        /*099c*/ 	.word	0x00000000
        /*09a0*/ 	.word	0x00000000
        /*09a4*/ 	.short	0x010a
        /*09a6*/ 	.byte	0xff
	.zero		1


	//   ....[135]....
        /*09a8*/ 	.word	0x0000b4e0
        /*09ac*/ 	.word	0x00000000
        /*09b0*/ 	.word	0x00000000
        /*09b4*/ 	.short	0x010a
        /*09b6*/ 	.byte	0xff
	.zero		1


	//   ....[136]....
        /*09b8*/ 	.word	0x0000b540
        /*09bc*/ 	.word	0x00000000
        /*09c0*/ 	.word	0x00000000
        /*09c4*/ 	.short	0x010a
        /*09c6*/ 	.byte	0xff
	.zero		1


	//   ....[137]....
        /*09c8*/ 	.word	0x0000b5a0
        /*09cc*/ 	.word	0x00000000
        /*09d0*/ 	.word	0x00000000
        /*09d4*/ 	.short	0x010a
        /*09d6*/ 	.byte	0xff
	.zero		1


	//   ....[138]....
        /*09d8*/ 	.word	0x0000b600
        /*09dc*/ 	.word	0x00000000
        /*09e0*/ 	.word	0x00000000
        /*09e4*/ 	.short	0x010a
        /*09e6*/ 	.byte	0xff
	.zero		1


	//   ....[139]....
        /*09e8*/ 	.word	0x0000b650
        /*09ec*/ 	.word	0x00000000
        /*09f0*/ 	.word	0x00000070
        /*09f4*/ 	.short	0x010a
        /*09f6*/ 	.byte	0xff
	.zero		1


	//   ....[140]....
        /*09f8*/ 	.word	0x0000b6b0
        /*09fc*/ 	.word	0x00000000
        /*0a00*/ 	.word	0x00000068
        /*0a04*/ 	.short	0x010a
        /*0a06*/ 	.byte	0xff
	.zero		1


	//   ....[141]....
        /*0a08*/ 	.word	0x0000b710
        /*0a0c*/ 	.word	0x00000000
        /*0a10*/ 	.word	0x00000040
        /*0a14*/ 	.short	0x010a
        /*0a16*/ 	.byte	0xff
	.zero		1


	//   ....[142]....
        /*0a18*/ 	.word	0x0000b770
        /*0a1c*/ 	.word	0x00000000
        /*0a20*/ 	.word	0x00000048
        /*0a24*/ 	.short	0x010a
        /*0a26*/ 	.byte	0xff
	.zero		1


	//   ....[143]....
        /*0a28*/ 	.word	0x0000b7d0
        /*0a2c*/ 	.word	0x00000000
        /*0a30*/ 	.word	0x00000050
        /*0a34*/ 	.short	0x010a
        /*0a36*/ 	.byte	0xff
	.zero		1


	//   ....[144]....
        /*0a38*/ 	.word	0x0000b830
        /*0a3c*/ 	.word	0x00000000
        /*0a40*/ 	.word	0x00000058
        /*0a44*/ 	.short	0x010a
        /*0a46*/ 	.byte	0xff
	.zero		1


	//   ....[145]....
        /*0a48*/ 	.word	0x0000b890
        /*0a4c*/ 	.word	0x00000000
        /*0a50*/ 	.word	0x00000040
        /*0a54*/ 	.short	0x010a
        /*0a56*/ 	.byte	0xff
	.zero		1


	//   ....[146]....
        /*0a58*/ 	.word	0x0000b8f0
        /*0a5c*/ 	.word	0x00000000
        /*0a60*/ 	.word	0x00000048
        /*0a64*/ 	.short	0x010a
        /*0a66*/ 	.byte	0xff
	.zero		1


	//   ....[147]....
        /*0a68*/ 	.word	0x0000b950
        /*0a6c*/ 	.word	0x00000000
        /*0a70*/ 	.word	0x00000050
        /*0a74*/ 	.short	0x010a
        /*0a76*/ 	.byte	0xff
	.zero		1


	//   ....[148]....
        /*0a78*/ 	.word	0x0000b9b0
        /*0a7c*/ 	.word	0x00000000
        /*0a80*/ 	.word	0x00000058
        /*0a84*/ 	.short	0x010a
        /*0a86*/ 	.byte	0xff
	.zero		1


	//   ....[149]....
        /*0a88*/ 	.word	0x0000ba10
        /*0a8c*/ 	.word	0x00000000
        /*0a90*/ 	.word	0x00000040
        /*0a94*/ 	.short	0x010a
        /*0a96*/ 	.byte	0xff
	.zero		1


	//   ....[150]....
        /*0a98*/ 	.word	0x0000ba70
        /*0a9c*/ 	.word	0x00000000
        /*0aa0*/ 	.word	0x00000048
        /*0aa4*/ 	.short	0x010a
        /*0aa6*/ 	.byte	0xff
	.zero		1


	//   ....[151]....
        /*0aa8*/ 	.word	0x0000bad0
        /*0aac*/ 	.word	0x00000002
        /*0ab0*/ 	.word	0x00000050
        /*0ab4*/ 	.short	0x010a
        /*0ab6*/ 	.byte	0xff
	.zero		1


	//   ....[152]....
        /*0ab8*/ 	.word	0x0000bb20
        /*0abc*/ 	.word	0x00000000
        /*0ac0*/ 	.word	0x00000070
        /*0ac4*/ 	.short	0x010a
        /*0ac6*/ 	.byte	0xff
	.zero		1


	//   ....[153]....
        /*0ac8*/ 	.word	0x0000bb80
        /*0acc*/ 	.word	0x00000000
        /*0ad0*/ 	.word	0x00000020
        /*0ad4*/ 	.short	0x010a
        /*0ad6*/ 	.byte	0xff
	.zero		1


	//   ....[154]....
        /*0ad8*/ 	.word	0x0000bbd0
        /*0adc*/ 	.word	0x00000053
        /*0ae0*/ 	.word	0x00000090
        /*0ae4*/ 	.short	0x010a
        /*0ae6*/ 	.byte	0xff
	.zero		1


	//   ....[155]....
        /*0ae8*/ 	.word	0x0000bc20
        /*0aec*/ 	.word	0x00000002
        /*0af0*/ 	.word	0x00000020
        /*0af4*/ 	.short	0x010a
        /*0af6*/ 	.byte	0xff
	.zero		1


	//   ....[156]....
        /*0af8*/ 	.word	0x0000bc70
        /*0afc*/ 	.word	0x00000000
        /*0b00*/ 	.word	0x00000020
        /*0b04*/ 	.short	0x010a
        /*0b06*/ 	.byte	0xff
	.zero		1


	//   ....[157]....
        /*0b08*/ 	.word	0x0000bcc0
        /*0b0c*/ 	.word	0x00000000
        /*0b10*/ 	.word	0x00000020
        /*0b14*/ 	.short	0x010a
        /*0b16*/ 	.byte	0xff
	.zero		1


	//   ....[158]....
        /*0b18*/ 	.word	0x0000bd10
        /*0b1c*/ 	.word	0x00000000
        /*0b20*/ 	.word	0x00000020
        /*0b24*/ 	.short	0x010a
        /*0b26*/ 	.byte	0xff
	.zero		1


	//   ....[159]....
        /*0b28*/ 	.word	0x0000bd60
        /*0b2c*/ 	.word	0x00000000
        /*0b30*/ 	.word	0x00000020
        /*0b34*/ 	.short	0x010a
        /*0b36*/ 	.byte	0xff
	.zero		1


	//   ....[160]....
        /*0b38*/ 	.word	0x0000bdb0
        /*0b3c*/ 	.word	0x00000000
        /*0b40*/ 	.word	0x00000020
        /*0b44*/ 	.short	0x010a
        /*0b46*/ 	.byte	0xff
	.zero		1


	//   ....[161]....
        /*0b48*/ 	.word	0x0000be00
        /*0b4c*/ 	.word	0x00000000
        /*0b50*/ 	.word	0x00000020
        /*0b54*/ 	.short	0x010a
        /*0b56*/ 	.byte	0xff
	.zero		1


	//----- nvinfo : EIATTR_NUM_MBARRIERS
	.align		4
.L_47:
        /*0b58*/ 	.byte	0x03, 0x38
        /*0b5a*/ 	.short	0x001e


	//----- nvinfo : EIATTR_EXIT_INSTR_OFFSETS
	.align		4
        /*0b5c*/ 	.byte	0x04, 0x1c
        /*0b5e*/ 	.short	(.L_49 - .L_48)


	//   ....[0]....
.L_48:
        /*0b60*/ 	.word	0x00002500


	//   ....[1]....
        /*0b64*/ 	.word	0x000029f0


	//   ....[2]....
        /*0b68*/ 	.word	0x00002a50


	//   ....[3]....
        /*0b6c*/ 	.word	0x00003b70


	//   ....[4]....
        /*0b70*/ 	.word	0x00005140


	//   ....[5]....
        /*0b74*/ 	.word	0x00005180


	//   ....[6]....
        /*0b78*/ 	.word	0x0000af70


	//   ....[7]....
        /*0b7c*/ 	.word	0x0000aff0


	//   ....[8]....
        /*0b80*/ 	.word	0x0000b020


	//   ....[9]....
        /*0b84*/ 	.word	0x0000b090


	//----- nvinfo : EIATTR_MAX_THREADS
	.align		4
.L_49:
        /*0b88*/ 	.byte	0x04, 0x05
        /*0b8a*/ 	.short	(.L_51 - .L_50)
.L_50:
        /*0b8c*/ 	.word	0x00000100
        /*0b90*/ 	.word	0x00000001
        /*0b94*/ 	.word	0x00000001


	//----- nvinfo : EIATTR_CRS_STACK_SIZE
	.align		4
.L_51:
        /*0b98*/ 	.byte	0x04, 0x1e
        /*0b9a*/ 	.short	(.L_53 - .L_52)
.L_52:
        /*0b9c*/ 	.word	0x00000000


	//----- nvinfo : EIATTR_CBANK_PARAM_SIZE
	.align		4
.L_53:
        /*0ba0*/ 	.byte	0x03, 0x19
        /*0ba2*/ 	.short	0x0800


	//----- nvinfo : EIATTR_PARAM_CBANK
	.align		4
        /*0ba4*/ 	.byte	0x04, 0x0a
        /*0ba6*/ 	.short	(.L_55 - .L_54)
	.align		4
.L_54:
        /*0ba8*/ 	.word	index@(.nv.constant0._ZN7cutlass13device_kernelINS_4gemm6kernel13GemmUniversalIN4cute5tupleIJiiiiEEENS1_10collective13CollectiveMmaINS1_35MainloopSm100TmaUmmaWarpSpecializedILi2ELi2ELi4ENS5_IJNS4_1CILi1EEESB_SB_EEEEENS5_IJNSA_ILi64EEENSA_ILi256EEESE_EEENS_10tfloat32_tENS5_IJlSB_lEEESH_SI_NS4_8TiledMMAINS4_8MMA_AtomIJNS4_17SM100_MMA_TF32_SSISH_SH_fLi64ELi256ELNS4_4UMMA5MajorE0ELSN_0ELNSM_7ScaleInE0ELSO_0EEEEEENS4_6LayoutISC_NS5_IJNSA_ILi0EEESS_SS_EEEEENS5_IJNS4_10UnderscoreESV_SV_EEEEENS4_13SM90_TMA_LOADENS4_14ComposedLayoutINS4_7SwizzleILi3ELi4ELi3EEENS4_18smem_ptr_flag_bitsILi32EEENSR_INS5_IJNSA_ILi8EEENSA_ILi32EEEEEENS5_IJS15_SB_EEEEEEEvNS4_8identityESY_S19_vS1A_EENS_8epilogue10collective18CollectiveEpilogueINS1C_23Sm100TmaWarpSpecializedILi4ELi2ELi16ELb1ELb0EEEJSG_NS5_IJNSR_ISE_SB_EENSR_IS15_SB_EEEEESH_SI_SH_SI_NS1C_6fusion15FusionCallbacksIS1G_NS1K_17LinearCombinationISH_fSH_fLNS_15FloatRoundStyleE2EEESG_S1J_JEEENS4_5SM1004TMEM4LOAD26SM100_TMEM_LOAD_16dp128b8xESY_S19_NS4_17SM75_U32x4_LDSM_NENS4_14SM90_TMA_STOREES19_NS4_17SM90_U32x4_STSM_NENS4_39AutoVectorizingCopyWithAssumedAlignmentILi128EEEEEEvvEEEEvNT_6ParamsE)
        /*0bac*/ 	.short	0x0380
        /*0bae*/ 	.short	0x0800


	//----- nvinfo : EIATTR_SW_WAR
	.align		4
.L_55:
        /*0bb0*/ 	.byte	0x04, 0x36
        /*0bb2*/ 	.short	(.L_57 - .L_56)
.L_56:
        /*0bb4*/ 	.word	0x00000008
.L_57:


//--------------------- .nv.callgraph             --------------------------
	.section	.nv.callgraph,"",@"SHT_CUDA_CALLGRAPH"
	.align	4
	.sectionentsize	8
	.align		4
        /*0000*/ 	.word	0x00000000
	.align		4
        /*0004*/ 	.word	0xffffffff
	.align		4
        /*0008*/ 	.word	index@(_ZN7cutlass13device_kernelINS_4gemm6kernel13GemmUniversalIN4cute5tupleIJiiiiEEENS1_10collective13CollectiveMmaINS1_35MainloopSm100TmaUmmaWarpSpecializedILi2ELi2ELi4ENS5_IJNS4_1CILi1EEESB_SB_EEEEENS5_IJNSA_ILi64EEENSA_ILi256EEESE_EEENS_10tfloat32_tENS5_IJlSB_lEEESH_SI_NS4_8TiledMMAINS4_8MMA_AtomIJNS4_17SM100_MMA_TF32_SSISH_SH_fLi64ELi256ELNS4_4UMMA5MajorE0ELSN_0ELNSM_7ScaleInE0ELSO_0EEEEEENS4_6LayoutISC_NS5_IJNSA_ILi0EEESS_SS_EEEEENS5_IJNS4_10UnderscoreESV_SV_EEEEENS4_13SM90_TMA_LOADENS4_14ComposedLayoutINS4_7SwizzleILi3ELi4ELi3EEENS4_18smem_ptr_flag_bitsILi32EEENSR_INS5_IJNSA_ILi8EEENSA_ILi32EEEEEENS5_IJS15_SB_EEEEEEEvNS4_8identityESY_S19_vS1A_EENS_8epilogue10collective18CollectiveEpilogueINS1C_23Sm100TmaWarpSpecializedILi4ELi2ELi16ELb1ELb0EEEJSG_NS5_IJNSR_ISE_SB_EENSR_IS15_SB_EEEEESH_SI_SH_SI_NS1C_6fusion15FusionCallbacksIS1G_NS1K_17LinearCombinationISH_fSH_fLNS_15FloatRoundStyleE2EEESG_S1J_JEEENS4_5SM1004TMEM4LOAD26SM100_TMEM_LOAD_16dp128b8xESY_S19_NS4_17SM75_U32x4_LDSM_NENS4_14SM90_TMA_STOREES19_NS4_17SM90_U32x4_STSM_NENS4_39AutoVectorizingCopyWithAssumedAlignmentILi128EEEEEEvvEEEEvNT_6ParamsE)
	.align		4
        /*000c*/ 	.word	index@(__assertfail)
	.align		4
        /*0010*/ 	.word	0x00000000
	.align		4
        /*0014*/ 	.word	0xfffffffe
	.align		4
        /*0018*/ 	.word	0x00000000
	.align		4
        /*001c*/ 	.word	0xfffffffd
	.align		4
        /*0020*/ 	.word	0x00000000
	.align		4
        /*0024*/ 	.word	0xfffffffc


//--------------------- .nv.constant4             --------------------------
	.section	.nv.constant4,"a",@progbits
	.align	8
	.align		8
.nv.constant4:
        /*0000*/ 	.dword	__assertfail
	.align		8
        /*0008*/ 	.dword	__unnamed_1
	.align		8
        /*0010*/ 	.dword	__unnamed_2
	.align		8
        /*0018*/ 	.dword	_ZN39_INTERNAL_a74bac15_4_k_cu_87390d79_93814cuda3std3__45__cpo5beginE
	.align		8
        /*0020*/ 	.dword	_ZN39_INTERNAL_a74bac15_4_k_cu_87390d79_93814cuda3std3__45__cpo3endE
	.align		8
        /*0028*/ 	.dword	_ZN39_INTERNAL_a74bac15_4_k_cu_87390d79_93814cuda3std3__45__cpo6cbeginE
	.align		8
        /*0030*/ 	.dword	_ZN39_INTERNAL_a74bac15_4_k_cu_87390d79_93814cuda3std3__45__cpo4cendE
	.align		8
        /*0038*/ 	.dword	_ZN39_INTERNAL_a74bac15_4_k_cu_87390d79_93814cuda3std3__441_GLOBAL__N__a74bac15_4_k_cu_87390d79_93816ignoreE
	.align		8
        /*0040*/ 	.dword	_ZN39_INTERNAL_a74bac15_4_k_cu_87390d79_93814cuda3std3__419piecewise_constructE
	.align		8
        /*0048*/ 	.dword	_ZN39_INTERNAL_a74bac15_4_k_cu_87390d79_93814cuda3std3__48in_placeE
	.align		8
        /*0050*/ 	.dword	_ZN39_INTERNAL_a74bac15_4_k_cu_87390d79_93814cuda3std6ranges3__45__cpo4swapE
	.align		8
        /*0058*/ 	.dword	_ZN39_INTERNAL_a74bac15_4_k_cu_87390d79_93814cuda3std6ranges3__45__cpo9iter_moveE
	.align		8
        /*0060*/ 	.dword	_ZN39_INTERNAL_a74bac15_4_k_cu_87390d79_93814cute7productE
	.align		8
        /*0068*/ 	.dword	_ZN39_INTERNAL_a74bac15_4_k_cu_87390d79_93814cute1_E
	.align		8
        /*0070*/ 	.dword	$str$25
	.align		8
        /*0078*/ 	.dword	$str$26
	.align		8
        /*0080*/ 	.dword	$str$27
	.align		8
        /*0088*/ 	.dword	$str$28


//--------------------- .text._ZN7cutlass13device_kernelINS_4gemm6kernel13GemmUniversalIN4cute5tupleIJiiiiEEENS1_10collective13CollectiveMmaINS1_35MainloopSm100TmaUmmaWarpSpecializedILi2ELi2ELi4ENS5_IJNS4_1CILi1EEESB_SB_EEEEENS5_IJNSA_ILi64EEENSA_ILi256EEESE_EEENS_10tfloat32_tENS5_IJlSB_lEEESH_SI_NS4_8TiledMMAINS4_8MMA_AtomIJNS4_17SM100_MMA_TF32_SSISH_SH_fLi64ELi256ELNS4_4UMMA5MajorE0ELSN_0ELNSM_7ScaleInE0ELSO_0EEEEEENS4_6LayoutISC_NS5_IJNSA_ILi0EEESS_SS_EEEEENS5_IJNS4_10UnderscoreESV_SV_EEEEENS4_13SM90_TMA_LOADENS4_14ComposedLayoutINS4_7SwizzleILi3ELi4ELi3EEENS4_18smem_ptr_flag_bitsILi32EEENSR_INS5_IJNSA_ILi8EEENSA_ILi32EEEEEENS5_IJS15_SB_EEEEEEEvNS4_8identityESY_S19_vS1A_EENS_8epilogue10collective18CollectiveEpilogueINS1C_23Sm100TmaWarpSpecializedILi4ELi2ELi16ELb1ELb0EEEJSG_NS5_IJNSR_ISE_SB_EENSR_IS15_SB_EEEEESH_SI_SH_SI_NS1C_6fusion15FusionCallbacksIS1G_NS1K_17LinearCombinationISH_fSH_fLNS_15FloatRoundStyleE2EEESG_S1J_JEEENS4_5SM1004TMEM4LOAD26SM100_TMEM_LOAD_16dp128b8xESY_S19_NS4_17SM75_U32x4_LDSM_NENS4_14SM90_TMA_STOREES19_NS4_17SM90_U32x4_STSM_NENS4_39AutoVectorizingCopyWithAssumedAlignmentILi128EEEEEEvvEEEEvNT_6ParamsE --------------------------
	.section	.text._ZN7cutlass13device_kernelINS_4gemm6kernel13GemmUniversalIN4cute5tupleIJiiiiEEENS1_10collective13CollectiveMmaINS1_35MainloopSm100TmaUmmaWarpSpecializedILi2ELi2ELi4ENS5_IJNS4_1CILi1EEESB_SB_EEEEENS5_IJNSA_ILi64EEENSA_ILi256EEESE_EEENS_10tfloat32_tENS5_IJlSB_lEEESH_SI_NS4_8TiledMMAINS4_8MMA_AtomIJNS4_17SM100_MMA_TF32_SSISH_SH_fLi64ELi256ELNS4_4UMMA5MajorE0ELSN_0ELNSM_7ScaleInE0ELSO_0EEEEEENS4_6LayoutISC_NS5_IJNSA_ILi0EEESS_SS_EEEEENS5_IJNS4_10UnderscoreESV_SV_EEEEENS4_13SM90_TMA_LOADENS4_14ComposedLayoutINS4_7SwizzleILi3ELi4ELi3EEENS4_18smem_ptr_flag_bitsILi32EEENSR_INS5_IJNSA_ILi8EEENSA_ILi32EEEEEENS5_IJS15_SB_EEEEEEEvNS4_8identityESY_S19_vS1A_EENS_8epilogue10collective18CollectiveEpilogueINS1C_23Sm100TmaWarpSpecializedILi4ELi2ELi16ELb1ELb0EEEJSG_NS5_IJNSR_ISE_SB_EENSR_IS15_SB_EEEEESH_SI_SH_SI_NS1C_6fusion15FusionCallbacksIS1G_NS1K_17LinearCombinationISH_fSH_fLNS_15FloatRoundStyleE2EEESG_S1J_JEEENS4_5SM1004TMEM4LOAD26SM100_TMEM_LOAD_16dp128b8xESY_S19_NS4_17SM75_U32x4_LDSM_NENS4_14SM90_TMA_STOREES19_NS4_17SM90_U32x4_STSM_NENS4_39AutoVectorizingCopyWithAssumedAlignmentILi128EEEEEEvvEEEEvNT_6ParamsE,"ax",@progbits
	.align	128
.text._ZN7cutlass13device_kernelINS_4gemm6kernel13GemmUniversalIN4cute5tupleIJiiiiEEENS1_10collective13CollectiveMmaINS1_35MainloopSm100TmaUmmaWarpSpecializedILi2ELi2ELi4ENS5_IJNS4_1CILi1EEESB_SB_EEEEENS5_IJNSA_ILi64EEENSA_ILi256EEESE_EEENS_10tfloat32_tENS5_IJlSB_lEEESH_SI_NS4_8TiledMMAINS4_8MMA_AtomIJNS4_17SM100_MMA_TF32_SSISH_SH_fLi64ELi256ELNS4_4UMMA5MajorE0ELSN_0ELNSM_7ScaleInE0ELSO_0EEEEEENS4_6LayoutISC_NS5_IJNSA_ILi0EEESS_SS_EEEEENS5_IJNS4_10UnderscoreESV_SV_EEEEENS4_13SM90_TMA_LOADENS4_14ComposedLayoutINS4_7SwizzleILi3ELi4ELi3EEENS4_18smem_ptr_flag_bitsILi32EEENSR_INS5_IJNSA_ILi8EEENSA_ILi32EEEEEENS5_IJS15_SB_EEEEEEEvNS4_8identityESY_S19_vS1A_EENS_8epilogue10collective18CollectiveEpilogueINS1C_23Sm100TmaWarpSpecializedILi4ELi2ELi16ELb1ELb0EEEJSG_NS5_IJNSR_ISE_SB_EENSR_IS15_SB_EEEEESH_SI_SH_SI_NS1C_6fusion15FusionCallbacksIS1G_NS1K_17LinearCombinationISH_fSH_fLNS_15FloatRoundStyleE2EEESG_S1J_JEEENS4_5SM1004TMEM4LOAD26SM100_TMEM_LOAD_16dp128b8xESY_S19_NS4_17SM75_U32x4_LDSM_NENS4_14SM90_TMA_STOREES19_NS4_17SM90_U32x4_STSM_NENS4_39AutoVectorizingCopyWithAssumedAlignmentILi128EEEEEEvvEEEEvNT_6ParamsE:
        .type           _ZN7cutlass13device_kernelINS_4gemm6kernel13GemmUniversalIN4cute5tupleIJiiiiEEENS1_10collective13CollectiveMmaINS1_35MainloopSm100TmaUmmaWarpSpecializedILi2ELi2ELi4ENS5_IJNS4_1CILi1EEESB_SB_EEEEENS5_IJNSA_ILi64EEENSA_ILi256EEESE_EEENS_10tfloat32_tENS5_IJlSB_lEEESH_SI_NS4_8TiledMMAINS4_8MMA_AtomIJNS4_17SM100_MMA_TF32_SSISH_SH_fLi64ELi256ELNS4_4UMMA5MajorE0ELSN_0ELNSM_7ScaleInE0ELSO_0EEEEEENS4_6LayoutISC_NS5_IJNSA_ILi0EEESS_SS_EEEEENS5_IJNS4_10UnderscoreESV_SV_EEEEENS4_13SM90_TMA_LOADENS4_14ComposedLayoutINS4_7SwizzleILi3ELi4ELi3EEENS4_18smem_ptr_flag_bitsILi32EEENSR_INS5_IJNSA_ILi8EEENSA_ILi32EEEEEENS5_IJS15_SB_EEEEEEEvNS4_8identityESY_S19_vS1A_EENS_8epilogue10collective18CollectiveEpilogueINS1C_23Sm100TmaWarpSpecializedILi4ELi2ELi16ELb1ELb0EEEJSG_NS5_IJNSR_ISE_SB_EENSR_IS15_SB_EEEEESH_SI_SH_SI_NS1C_6fusion15FusionCallbacksIS1G_NS1K_17LinearCombinationISH_fSH_fLNS_15FloatRoundStyleE2EEESG_S1J_JEEENS4_5SM1004TMEM4LOAD26SM100_TMEM_LOAD_16dp128b8xESY_S19_NS4_17SM75_U32x4_LDSM_NENS4_14SM90_TMA_STOREES19_NS4_17SM90_U32x4_STSM_NENS4_39AutoVectorizingCopyWithAssumedAlignmentILi128EEEEEEvvEEEEvNT_6ParamsE,@function
        .size           _ZN7cutlass13device_kernelINS_4gemm6kernel13GemmUniversalIN4cute5tupleIJiiiiEEENS1_10collective13CollectiveMmaINS1_35MainloopSm100TmaUmmaWarpSpecializedILi2ELi2ELi4ENS5_IJNS4_1CILi1EEESB_SB_EEEEENS5_IJNSA_ILi64EEENSA_ILi256EEESE_EEENS_10tfloat32_tENS5_IJlSB_lEEESH_SI_NS4_8TiledMMAINS4_8MMA_AtomIJNS4_17SM100_MMA_TF32_SSISH_SH_fLi64ELi256ELNS4_4UMMA5MajorE0ELSN_0ELNSM_7ScaleInE0ELSO_0EEEEEENS4_6LayoutISC_NS5_IJNSA_ILi0EEESS_SS_EEEEENS5_IJNS4_10UnderscoreESV_SV_EEEEENS4_13SM90_TMA_LOADENS4_14ComposedLayoutINS4_7SwizzleILi3ELi4ELi3EEENS4_18smem_ptr_flag_bitsILi32EEENSR_INS5_IJNSA_ILi8EEENSA_ILi32EEEEEENS5_IJS15_SB_EEEEEEEvNS4_8identityESY_S19_vS1A_EENS_8epilogue10collective18CollectiveEpilogueINS1C_23Sm100TmaWarpSpecializedILi4ELi2ELi16ELb1ELb0EEEJSG_NS5_IJNSR_ISE_SB_EENSR_IS15_SB_EEEEESH_SI_SH_SI_NS1C_6fusion15FusionCallbacksIS1G_NS1K_17LinearCombinationISH_fSH_fLNS_15FloatRoundStyleE2EEESG_S1J_JEEENS4_5SM1004TMEM4LOAD26SM100_TMEM_LOAD_16dp128b8xESY_S19_NS4_17SM75_U32x4_LDSM_NENS4_14SM90_TMA_STOREES19_NS4_17SM90_U32x4_STSM_NENS4_39AutoVectorizingCopyWithAssumedAlignmentILi128EEEEEEvvEEEEvNT_6ParamsE,(.L_x_214 - _ZN7cutlass13device_kernelINS_4gemm6kernel13GemmUniversalIN4cute5tupleIJiiiiEEENS1_10collective13CollectiveMmaINS1_35MainloopSm100TmaUmmaWarpSpecializedILi2ELi2ELi4ENS5_IJNS4_1CILi1EEESB_SB_EEEEENS5_IJNSA_ILi64EEENSA_ILi256EEESE_EEENS_10tfloat32_tENS5_IJlSB_lEEESH_SI_NS4_8TiledMMAINS4_8MMA_AtomIJNS4_17SM100_MMA_TF32_SSISH_SH_fLi64ELi256ELNS4_4UMMA5MajorE0ELSN_0ELNSM_7ScaleInE0ELSO_0EEEEEENS4_6LayoutISC_NS5_IJNSA_ILi0EEESS_SS_EEEEENS5_IJNS4_10UnderscoreESV_SV_EEEEENS4_13SM90_TMA_LOADENS4_14ComposedLayoutINS4_7SwizzleILi3ELi4ELi3EEENS4_18smem_ptr_flag_bitsILi32EEENSR_INS5_IJNSA_ILi8EEENSA_ILi32EEEEEENS5_IJS15_SB_EEEEEEEvNS4_8identityESY_S19_vS1A_EENS_8epilogue10collective18CollectiveEpilogueINS1C_23Sm100TmaWarpSpecializedILi4ELi2ELi16ELb1ELb0EEEJSG_NS5_IJNSR_ISE_SB_EENSR_IS15_SB_EEEEESH_SI_SH_SI_NS1C_6fusion15FusionCallbacksIS1G_NS1K_17LinearCombinationISH_fSH_fLNS_15FloatRoundStyleE2EEESG_S1J_JEEENS4_5SM1004TMEM4LOAD26SM100_TMEM_LOAD_16dp128b8xESY_S19_NS4_17SM75_U32x4_LDSM_NENS4_14SM90_TMA_STOREES19_NS4_17SM90_U32x4_STSM_NENS4_39AutoVectorizingCopyWithAssumedAlignmentILi128EEEEEEvvEEEEvNT_6ParamsE)
        .other          _ZN7cutlass13device_kernelINS_4gemm6kernel13GemmUniversalIN4cute5tupleIJiiiiEEENS1_10collective13CollectiveMmaINS1_35MainloopSm100TmaUmmaWarpSpecializedILi2ELi2ELi4ENS5_IJNS4_1CILi1EEESB_SB_EEEEENS5_IJNSA_ILi64EEENSA_ILi256EEESE_EEENS_10tfloat32_tENS5_IJlSB_lEEESH_SI_NS4_8TiledMMAINS4_8MMA_AtomIJNS4_17SM100_MMA_TF32_SSISH_SH_fLi64ELi256ELNS4_4UMMA5MajorE0ELSN_0ELNSM_7ScaleInE0ELSO_0EEEEEENS4_6LayoutISC_NS5_IJNSA_ILi0EEESS_SS_EEEEENS5_IJNS4_10UnderscoreESV_SV_EEEEENS4_13SM90_TMA_LOADENS4_14ComposedLayoutINS4_7SwizzleILi3ELi4ELi3EEENS4_18smem_ptr_flag_bitsILi32EEENSR_INS5_IJNSA_ILi8EEENSA_ILi32EEEEEENS5_IJS15_SB_EEEEEEEvNS4_8identityESY_S19_vS1A_EENS_8epilogue10collective18CollectiveEpilogueINS1C_23Sm100TmaWarpSpecializedILi4ELi2ELi16ELb1ELb0EEEJSG_NS5_IJNSR_ISE_SB_EENSR_IS15_SB_EEEEESH_SI_SH_SI_NS1C_6fusion15FusionCallbacksIS1G_NS1K_17LinearCombinationISH_fSH_fLNS_15FloatRoundStyleE2EEESG_S1J_JEEENS4_5SM1004TMEM4LOAD26SM100_TMEM_LOAD_16dp128b8xESY_S19_NS4_17SM75_U32x4_LDSM_NENS4_14SM90_TMA_STOREES19_NS4_17SM90_U32x4_STSM_NENS4_39AutoVectorizingCopyWithAssumedAlignmentILi128EEEEEEvvEEEEvNT_6ParamsE,@"STO_CUDA_ENTRY STV_DEFAULT"
_ZN7cutlass13device_kernelINS_4gemm6kernel13GemmUniversalIN4cute5tupleIJiiiiEEENS1_10collective13CollectiveMmaINS1_35MainloopSm100TmaUmmaWarpSpecializedILi2ELi2ELi4ENS5_IJNS4_1CILi1EEESB_SB_EEEEENS5_IJNSA_ILi64EEENSA_ILi256EEESE_EEENS_10tfloat32_tENS5_IJlSB_lEEESH_SI_NS4_8TiledMMAINS4_8MMA_AtomIJNS4_17SM100_MMA_TF32_SSISH_SH_fLi64ELi256ELNS4_4UMMA5MajorE0ELSN_0ELNSM_7ScaleInE0ELSO_0EEEEEENS4_6LayoutISC_NS5_IJNSA_ILi0EEESS_SS_EEEEENS5_IJNS4_10UnderscoreESV_SV_EEEEENS4_13SM90_TMA_LOADENS4_14ComposedLayoutINS4_7SwizzleILi3ELi4ELi3EEENS4_18smem_ptr_flag_bitsILi32EEENSR_INS5_IJNSA_ILi8EEENSA_ILi32EEEEEENS5_IJS15_SB_EEEEEEEvNS4_8identityESY_S19_vS1A_EENS_8epilogue10collective18CollectiveEpilogueINS1C_23Sm100TmaWarpSpecializedILi4ELi2ELi16ELb1ELb0EEEJSG_NS5_IJNSR_ISE_SB_EENSR_IS15_SB_EEEEESH_SI_SH_SI_NS1C_6fusion15FusionCallbacksIS1G_NS1K_17LinearCombinationISH_fSH_fLNS_15FloatRoundStyleE2EEESG_S1J_JEEENS4_5SM1004TMEM4LOAD26SM100_TMEM_LOAD_16dp128b8xESY_S19_NS4_17SM75_U32x4_LDSM_NENS4_14SM90_TMA_STOREES19_NS4_17SM90_U32x4_STSM_NENS4_39AutoVectorizingCopyWithAssumedAlignmentILi128EEEEEEvvEEEEvNT_6ParamsE:
[----:B------:R-:W1:Y:S01]  /*0000*/  LDC R1, c[0x0][0x37c] ;  /* 0x0000df00ff017b82 */ /* 0x000e620000000800 */
[----:B------:R-:W2:Y:S01]  /*0010*/  S2R R76, SR_TID.X ;  /* 0x00000000004c7919 */ /* 0x000ea20000002100 */
[----:B------:R-:W3:Y:S01]  /*0020*/  LDCU.64 UR4, c[0x0][0x890] ;  /* 0x00011200ff0477ac */ /* 0x000ee20008000a00 */
[----:B------:R-:W-:Y:S02]  /*0030*/  PRMT R64, RZ, 0x7610, R64 ;  /* 0x00007610ff407816 */ /* 0x000fe40000000040 */
[----:B------:R-:W-:Y:S01]  /*0040*/  ELECT P5, URZ, PT ;  /* 0x0000000000ff782f */ /* 0x000fe200038a0000 */
[----:B------:R-:W4:Y:S01]  /*0050*/  LDCU.64 UR46, c[0x0][0x358] ;  /* 0x00006b00ff2e77ac */ /* 0x000f220008000a00 */
[----:B---3--:R-:W-:-:S04]  /*0060*/  UISETP.NE.U32.AND UP0, UPT, UR4, URZ, UPT ;  /* 0x000000ff0400728c */ /* 0x008fc8000bf05070 */
[----:B------:R-:W-:Y:S01]  /*0070*/  UISETP.NE.AND.EX UP0, UPT, UR5, URZ, UPT, UP0 ;  /* 0x000000ff0500728c */ /* 0x000fe2000bf05300 */
[----:B--2---:R-:W-:-:S05]  /*0080*/  SHF.R.U32.HI R69, RZ, 0x5, R76 ;  /* 0x00000005ff457819 */ /* 0x004fca000001164c */
[----:B------:R-:W2:Y:S02]  /*0090*/  SHFL.IDX PT, R0, R69, RZ, 0x1f ;  /* 0x00001fff45007589 */ /* 0x000ea400000e0000 */
[----:B--2---:R-:W-:Y:S01]  /*00a0*/  R2UR UR8, R0 ;  /* 0x00000000000872ca */ /* 0x004fe200000e0000 */
[----:B-1--4-:R-:W-:-:S14]  /*00b0*/  BRA.U UP0, `(.L_x_0) ;  /* 0x00000001002c7547 */ /* 0x012fdc000b800000 */
[----:B------:R-:W1:Y:S02]  /*00c0*/  LDCU.64 UR6, c[0x0][0x888] ;  /* 0x00011100ff0677ac */ /* 0x000e640008000a00 */
[----:B-1----:R-:W-:-:S04]  /*00d0*/  UISETP.NE.U32.AND UP0, UPT, UR6, URZ, UPT ;  /* 0x000000ff0600728c */ /* 0x002fc8000bf05070 */
[----:B------:R-:W-:-:S09]  /*00e0*/  UISETP.NE.AND.EX UP0, UPT, UR7, URZ, UPT, UP0 ;  /* 0x000000ff0700728c */ /* 0x000fd2000bf05300 */
[----:B------:R-:W-:Y:S05]  /*00f0*/  BRA.U !UP0, `(.L_x_1) ;  /* 0x0000000108107547 */ /* 0x000fea000b800000 */
[----:B------:R-:W1:Y:S02]  /*0100*/  LDC.64 R2, c[0x0][0x888] ;  /* 0x00022200ff027b82 */ /* 0x000e640000000a00 */
[----:B-1----:R1:W5:Y:S01]  /*0110*/  LDG.E R35, desc[UR46][R2.64] ;  /* 0x0000002e02237981 */ /* 0x002362000c1e1900 */
[----:B------:R-:W-:Y:S01]  /*0120*/  HFMA2 R64, -RZ, RZ, 0, 5.9604644775390625e-08 ;  /* 0x00000001ff407431 */ /* 0x000fe200000001ff */
[----:B------:R-:W-:Y:S05]  /*0130*/  BRA `(.L_x_0) ;  /* 0x00000000000c7947 */ /* 0x000fea0003800000 */
.L_x_1:
[----:B------:R-:W1:Y:S01]  /*0140*/  LDCU UR6, c[0x0][0x880] ;  /* 0x00011000ff0677ac */ /* 0x000e620008000800 */
[----:B------:R-:W-:Y:S01]  /*0150*/  HFMA2 R64, -RZ, RZ, 0, 5.9604644775390625e-08 ;  /* 0x00000001ff407431 */ /* 0x000fe200000001ff */
[----:B-1----:R-:W-:-:S07]  /*0160*/  MOV R35, UR6 ;  /* 0x0000000600237c02 */ /* 0x002fce0008000f00 */
.L_x_0:
[----:B------:R-:W2:Y:S02]  /*0170*/  LDCU.64 UR6, c[0x0][0x8b0] ;  /* 0x00011600ff0677ac */ /* 0x000ea40008000a00 */
[----:B--2---:R-:W-:-:S04]  /*0180*/  UISETP.NE.U32.AND UP0, UPT, UR6, URZ, UPT ;  /* 0x000000ff0600728c */ /* 0x004fc8000bf05070 */
[----:B------:R-:W-:-:S09]  /*0190*/  UISETP.NE.AND.EX UP0, UPT, UR7, URZ, UPT, UP0 ;  /* 0x000000ff0700728c */ /* 0x000fd2000bf05300 */
[----:B------:R-:W-:Y:S05]  /*01a0*/  BRA.U UP0, `(.L_x_2) ;  /* 0x0000000100247547 */ /* 0x000fea000b800000 */
[----:B------:R-:W2:Y:S02]  /*01b0*/  LDCU.64 UR6, c[0x0][0x8a8] ;  /* 0x00011500ff0677ac */ /* 0x000ea40008000a00 */
[----:B--2---:R-:W-:-:S04]  /*01c0*/  UISETP.NE.U32.AND UP0, UPT, UR6, URZ, UPT ;  /* 0x000000ff0600728c */ /* 0x004fc8000bf05070 */
[----:B------:R-:W-:-:S09]  /*01d0*/  UISETP.NE.AND.EX UP0, UPT, UR7, URZ, UPT, UP0 ;  /* 0x000000ff0700728c */ /* 0x000fd2000bf05300 */
[----:B------:R-:W-:Y:S05]  /*01e0*/  BRA.U !UP0, `(.L_x_3) ;  /* 0x00000001080c7547 */ /* 0x000fea000b800000 */
[----:B-1----:R-:W1:Y:S02]  /*01f0*/  LDC.64 R2, c[0x0][0x8a8] ;  /* 0x00022a00ff027b82 */ /* 0x002e640000000a00 */
[----:B-1----:R2:W5:Y:S01]  /*0200*/  LDG.E R33, desc[UR46][R2.64] ;  /* 0x0000002e02217981 */ /* 0x002562000c1e1900 */
[----:B------:R-:W-:Y:S05]  /*0210*/  BRA `(.L_x_2) ;  /* 0x0000000000087947 */ /* 0x000fea0003800000 */
.L_x_3:
[----:B------:R-:W2:Y:S02]  /*0220*/  LDCU UR6, c[0x0][0x8a0] ;  /* 0x00011400ff0677ac */ /* 0x000ea40008000800 */
[----:B--2---:R-:W-:Y:S02]  /*0230*/  MOV R33, UR6 ;  /* 0x0000000600217c02 */ /* 0x004fe40008000f00 */
.L_x_2:
[----:B------:R-:W-:Y:S01]  /*0240*/  IMAD.U32 R0, RZ, RZ, UR8 ;  /* 0x00000008ff007e24 */ /* 0x000fe2000f8e00ff */
[----:B------:R-:W-:Y:S04]  /*0250*/  BSSY.RECONVERGENT B0, `(.L_x_4) ;  /* 0x000000c000007945 */ /* 0x000fe80003800200 */
[C---:B------:R-:W-:Y:S02]  /*0260*/  ISETP.NE.OR P1, PT, R0.reuse, 0x1, !P5 ;  /* 0x000000010000780c */ /* 0x040fe40006f25670 */
[----:B------:R-:W-:-:S11]  /*0270*/  ISETP.NE.OR P0, PT, R0, 0x3, !P5 ;  /* 0x000000030000780c */ /* 0x000fd60006f05670 */
[----:B------:R-:W-:Y:S05]  /*0280*/  @P1 BRA `(.L_x_5) ;  /* 0x0000000000201947 */ /* 0x000fea0003800000 */
[----:B------:R-:W3:Y:S02]  /*0290*/  LDCU.64 UR6, c[0x0][0x348] ;  /* 0x00006900ff0677ac */ /* 0x000ee40008000a00 */
[----:B---3--:R-:W-:Y:S02]  /*02a0*/  UIADD3 UR10, UP1, UPT, UR6, 0x80, URZ ;  /* 0x00000080060a7890 */ /* 0x008fe4000ff3e0ff */
[----:B------:R-:W-:Y:S02]  /*02b0*/  UIADD3 UR6, UP0, UPT, UR6, 0x180, URZ ;  /* 0x0000018006067890 */ /* 0x000fe4000ff1e0ff */
[----:B------:R-:W-:Y:S02]  /*02c0*/  UIADD3.X UR11, UPT, UPT, URZ, UR7, URZ, UP1, !UPT ;  /* 0x00000007ff0b7290 */ /* 0x000fe40008ffe4ff */
[----:B------:R-:W-:-:S07]  /*02d0*/  UIADD3.X UR7, UPT, UPT, URZ, UR7, URZ, UP0, !UPT ;  /* 0x00000007ff077290 */ /* 0x000fce00087fe4ff */
[----:B------:R3:W-:Y:S02]  /*02e0*/  UTMACCTL.PF [UR10] ;  /* 0x000000000a0079b9 */ /* 0x0007e40008040000 */
[----:B------:R3:W-:Y:S02]  /*02f0*/  UTMACCTL.PF [UR6] ;  /* 0x00000000060079b9 */ /* 0x0007e40008040000 */
[----:B---3--:R-:W-:Y:S01]  /*0300*/  NOP ;  /* 0x0000000000007918 */ /* 0x008fe20000000000 */
.L_x_5:
[----:B------:R-:W-:Y:S05]  /*0310*/  BSYNC.RECONVERGENT B0 ;  /* 0x0000000000007941 */ /* 0x000fea0003800200 */
.L_x_4:
[----:B------:R-:W-:Y:S04]  /*0320*/  BSSY.RECONVERGENT B0, `(.L_x_6) ;  /* 0x000000a000007945 */ /* 0x000fe80003800200 */
        /* <DEDUP_REMOVED lines=9> */
.L_x_7:
[----:B------:R-:W-:Y:S05]  /*03c0*/  BSYNC.RECONVERGENT B0 ;  /* 0x0000000000007941 */ /* 0x000fea0003800200 */
.L_x_6:
[----:B------:R-:W3:Y:S01]  /*03d0*/  LDCU.64 UR6, c[0x0][0x888] ;  /* 0x00011100ff0677ac */ /* 0x000ee20008000a00 */
[----:B------:R-:W-:Y:S02]  /*03e0*/  UISETP.EQ.U32.AND UP1, UPT, UR4, URZ, UPT ;  /* 0x000000ff0400728c */ /* 0x000fe4000bf22070 */
[----:B------:R-:W-:Y:S02]  /*03f0*/  UPLOP3.LUT UP2, UPT, UPT, UPT, UPT, 0x80, 0x8 ;  /* 0x000000000008789c */ /* 0x000fe40003f4f070 */
[----:B---3--:R-:W-:-:S04]  /*0400*/  UISETP.NE.U32.AND UP0, UPT, UR6, URZ, UPT ;  /* 0x000000ff0600728c */ /* 0x008fc8000bf05070 */
[----:B------:R-:W-:-:S04]  /*0410*/  UISETP.NE.AND.EX UP0, UPT, UR7, URZ, UPT, UP0 ;  /* 0x000000ff0700728c */ /* 0x000fc8000bf05300 */
[----:B------:R-:W-:-:S04]  /*0420*/  UISETP.EQ.OR.EX UP3, UPT, UR5, URZ, !UP0, UP1 ;  /* 0x000000ff0500728c */ /* 0x000fc8000c762710 */
[----:B------:R-:W-:-:S05]  /*0430*/  UP2UR UR50, UPR, URZ, 0x8 ;  /* 0x00000008ff327883 */ /* 0x000fca0008000000 */
[----:B------:R-:W-:Y:S07]  /*0440*/  BRA.U !UP3, `(.L_x_8) ;  /* 0x000000010b207547 */ /* 0x000fee000b800000 */
[----:B------:R-:W-:Y:S01]  /*0450*/  UISETP.NE.U32.AND UP2, UPT, UR4, URZ, UPT ;  /* 0x000000ff0400728c */ /* 0x000fe2000bf45070 */
[----:B-----5:R-:W-:Y:S01]  /*0460*/  FSETP.NEU.AND P0, PT, R35, RZ, PT ;  /* 0x000000ff2300720b */ /* 0x020fe20003f0d000 */
[----:B------:R-:W-:Y:S02]  /*0470*/  USEL UR4, URZ, 0xffffffff, UP0 ;  /* 0xffffffffff047887 */ /* 0x000fe40008000000 */
[----:B------:R-:W-:-:S10]  /*0480*/  UISETP.NE.AND.EX UP2, UPT, UR5, URZ, UPT, UP2 ;  /* 0x000000ff0500728c */ /* 0x000fd4000bf45320 */
[----:B------:R-:W-:Y:S01]  /*0490*/  VOTEU.ANY UP1, P0 ;  /* 0x0000000000ff7886 */ /* 0x000fe20000020100 */
[----:B------:R-:W-:-:S04]  /*04a0*/  @!UP2 USEL UR4, URZ, 0xffffffff, UP1 ;  /* 0xffffffffff04a887 */ /* 0x000fc80008800000 */
[----:B------:R-:W-:-:S04]  /*04b0*/  ULOP3.LUT UR4, UR4, 0x1, URZ, 0xc0, !UPT ;  /* 0x0000000104047892 */ /* 0x000fc8000f8ec0ff */
[----:B------:R-:W-:-:S11]  /*04c0*/  UISETP.NE.U32.AND UP2, UPT, UR4, 0x1, UPT ;  /* 0x000000010400788c */ /* 0x000fd6000bf45070 */
.L_x_8:
[----:B-12---:R-:W1:Y:S01]  /*04d0*/  SHFL.IDX PT, R2, R69, RZ, 0x1f ;  /* 0x00001fff45027589 */ /* 0x006e6200000e0000 */
[----:B------:R-:W-:-:S04]  /*04e0*/  UISETP.NE.AND UP1, UPT, UR8, 0x2, UPT ;  /* 0x000000020800788c */ /* 0x000fc8000bf25270 */
[----:B------:R-:W-:Y:S01]  /*04f0*/  USEL UR6, URZ, 0x1, UP1 ;  /* 0x00000001ff067887 */ /* 0x000fe20008800000 */
[----:B-1----:R-:W-:-:S13]  /*0500*/  ISETP.NE.AND P0, PT, R2, RZ, PT ;  /* 0x000000ff0200720c */ /* 0x002fda0003f05270 */
[----:B------:R-:W-:Y:S05]  /*0510*/  @P0 BRA `(.L_x_9) ;  /* 0x0000000000380947 */ /* 0x000fea0003800000 */
[----:B------:R-:W1:Y:S01]  /*0520*/  S2UR UR5, SR_CgaCtaId ;  /* 0x00000000000579c3 */ /* 0x000e620000008800 */
[----:B------:R-:W-:Y:S01]  /*0530*/  UMOV UR7, 0x400 ;  /* 0x0000040000077882 */ /* 0x000fe20000000000 */
[----:B------:R-:W-:Y:S01]  /*0540*/  UMOV UR4, 0x1 ;  /* 0x0000000100047882 */ /* 0x000fe20000000000 */
[----:B------:R-:W-:Y:S01]  /*0550*/  ELECT P0, URZ, PT ;  /* 0x0000000000ff782f */ /* 0x000fe20003800000 */
[----:B------:R-:W-:-:S04]  /*0560*/  UIADD3 UR10, UPT, UPT, -UR4, 0x100000, URZ ;  /* 0x00100000040a7890 */ /* 0x000fc8000fffe1ff */
[----:B------:R-:W-:Y:S02]  /*0570*/  USHF.L.U32 UR11, UR10, 0xb, URZ ;  /* 0x0000000b0a0b7899 */ /* 0x000fe400080006ff */
[----:B------:R-:W-:Y:S02]  /*0580*/  USHF.L.U32 UR10, UR10, 0x1, URZ ;  /* 0x000000010a0a7899 */ /* 0x000fe400080006ff */
[----:B-1----:R-:W-:Y:S01]  /*0590*/  ULEA UR5, UR5, UR7, 0x18 ;  /* 0x0000000705057291 */ /* 0x002fe2000f8ec0ff */
[----:B------:R-:W1:Y:S11]  /*05a0*/  FENCE.VIEW.ASYNC.S ;  /* 0x00000000000073c6 */ /* 0x000e760000000000 */
[----:B-1----:R1:W2:Y:S01]  /*05b0*/  SYNCS.EXCH.64 URZ, [UR5], UR10 ;  /* 0x0000000a05ff75b2 */ /* 0x0022a20008000100 */
[----:B------:R1:W3:Y:S01]  /*05c0*/  SYNCS.EXCH.64 URZ, [UR5+0x10], UR10 ;  /* 0x0000100a05ff75b2 */ /* 0x0002e20008000100 */
[----:B------:R1:W4:Y:S01]  /*05d0*/  SYNCS.EXCH.64 URZ, [UR5+0x8], UR10 ;  /* 0x0000080a05ff75b2 */ /* 0x0003220008000100 */
[----:B------:R1:W1:Y:S01]  /*05e0*/  SYNCS.EXCH.64 URZ, [UR5+0x18], UR10 ;  /* 0x0000180a05ff75b2 */ /* 0x0002620008000100 */
[----:B------:R-:W-:Y:S01]  /*05f0*/  NOP ;  /* 0x0000000000007918 */ /* 0x000fe20000000000 */
.L_x_9:
[----:B------:R-:W2:Y:S01]  /*0600*/  SHFL.IDX PT, R2, R69, RZ, 0x1f ;  /* 0x00001fff45027589 */ /* 0x000ea200000e0000 */
[----:B------:R-:W-:Y:S01]  /*0610*/  NOP ;  /* 0x0000000000007918 */ /* 0x000fe20000000000 */
[----:B--2---:R-:W-:-:S13]  /*0620*/  ISETP.NE.AND P0, PT, R2, 0x1, PT ;  /* 0x000000010200780c */ /* 0x004fda0003f05270 */
[----:B------:R-:W-:Y:S05]  /*0630*/  @P0 BRA `(.L_x_10) ;  /* 0x0000000000580947 */ /* 0x000fea0003800000 */
[----:B------:R-:W2:Y:S01]  /*0640*/  S2UR UR7, SR_CgaCtaId ;  /* 0x00000000000779c3 */ /* 0x000ea20000008800 */
[----:B------:R-:W-:Y:S01]  /*0650*/  UMOV UR9, 0x400 ;  /* 0x0000040000097882 */ /* 0x000fe20000000000 */
[----:B-1----:R-:W-:Y:S01]  /*0660*/  UMOV UR5, 0x20 ;  /* 0x0000002000057882 */ /* 0x002fe20000000000 */
[----:B------:R-:W-:Y:S01]  /*0670*/  UMOV UR4, 0x80 ;  /* 0x0000008000047882 */ /* 0x000fe20000000000 */
[----:B------:R-:W-:-:S04]  /*0680*/  UIADD3 UR10, UPT, UPT, -UR5, 0x100000, URZ ;  /* 0x00100000050a7890 */ /* 0x000fc8000fffe1ff */
[----:B------:R-:W-:Y:S02]  /*0690*/  USHF.L.U32 UR11, UR10, 0xb, URZ ;  /* 0x0000000b0a0b7899 */ /* 0x000fe400080006ff */
[----:B------:R-:W-:Y:S02]  /*06a0*/  USHF.L.U32 UR10, UR10, 0x1, URZ ;  /* 0x000000010a0a7899 */ /* 0x000fe400080006ff */
[----:B------:R-:W-:-:S04]  /*06b0*/  UIADD3 UR4, UPT, UPT, -UR4, 0x100000, URZ ;  /* 0x0010000004047890 */ /* 0x000fc8000fffe1ff */
[----:B------:R-:W-:Y:S02]  /*06c0*/  USHF.L.U32 UR5, UR4, 0xb, URZ ;  /* 0x0000000b04057899 */ /* 0x000fe400080006ff */
[----:B------:R-:W-:Y:S01]  /*06d0*/  USHF.L.U32 UR4, UR4, 0x1, URZ ;  /* 0x0000000104047899 */ /* 0x000fe200080006ff */
[----:B------:R-:W-:Y:S01]  /*06e0*/  ELECT P0, URZ, PT ;  /* 0x0000000000ff782f */ /* 0x000fe20003800000 */
[----:B--2---:R-:W-:Y:S01]  /*06f0*/  ULEA UR7, UR7, UR9, 0x18 ;  /* 0x0000000907077291 */ /* 0x004fe2000f8ec0ff */
[----:B------:R-:W1:Y:S11]  /*0700*/  FENCE.VIEW.ASYNC.S ;  /* 0x00000000000073c6 */ /* 0x000e760000000000 */
[----:B-1----:R2:W1:Y:S01]  /*0710*/  SYNCS.EXCH.64 URZ, [UR7+0x20], UR10 ;  /* 0x0000200a07ff75b2 */ /* 0x0024620008000100 */
[----:B------:R2:W1:Y:S01]  /*0720*/  SYNCS.EXCH.64 URZ, [UR7+0x40], UR4 ;  /* 0x0000400407ff75b2 */ /* 0x0004620008000100 */
[----:B------:R2:W1:Y:S01]  /*0730*/  SYNCS.EXCH.64 URZ, [UR7+0x28], UR10 ;  /* 0x0000280a07ff75b2 */ /* 0x0004620008000100 */
[----:B------:R2:W1:Y:S01]  /*0740*/  SYNCS.EXCH.64 URZ, [UR7+0x48], UR4 ;  /* 0x0000480407ff75b2 */ /* 0x0004620008000100 */
[----:B------:R2:W1:Y:S01]  /*0750*/  SYNCS.EXCH.64 URZ, [UR7+0x30], UR10 ;  /* 0x0000300a07ff75b2 */ /* 0x0004620008000100 */
[----:B------:R2:W1:Y:S01]  /*0760*/  SYNCS.EXCH.64 URZ, [UR7+0x50], UR4 ;  /* 0x0000500407ff75b2 */ /* 0x0004620008000100 */
[----:B------:R2:W1:Y:S01]  /*0770*/  SYNCS.EXCH.64 URZ, [UR7+0x38], UR10 ;  /* 0x0000380a07ff75b2 */ /* 0x0004620008000100 */
[----:B------:R2:W1:Y:S02]  /*0780*/  SYNCS.EXCH.64 URZ, [UR7+0x58], UR4 ;  /* 0x0000580407ff75b2 */ /* 0x0004640008000100 */
[----:B--2---:R-:W-:Y:S01]  /*0790*/  NOP ;  /* 0x0000000000007918 */ /* 0x004fe20000000000 */
.L_x_10:
[----:B------:R-:W2:Y:S01]  /*07a0*/  SHFL.IDX PT, R2, R69, RZ, 0x1f ;  /* 0x00001fff45027589 */ /* 0x000ea200000e0000 */
[----:B------:R-:W-:Y:S01]  /*07b0*/  NOP ;  /* 0x0000000000007918 */ /* 0x000fe20000000000 */
[----:B--2---:R-:W-:-:S13]  /*07c0*/  ISETP.NE.AND P0, PT, R2, 0x3, PT ;  /* 0x000000030200780c */ /* 0x004fda0003f05270 */
[----:B------:R-:W-:Y:S05]  /*07d0*/  @P0 BRA `(.L_x_11) ;  /* 0x0000000000300947 */ /* 0x000fea0003800000 */
[----:B-1----:R-:W1:Y:S01]  /*07e0*/  S2UR UR5, SR_CgaCtaId ;  /* 0x00000000000579c3 */ /* 0x002e620000008800 */
        /* <DEDUP_REMOVED lines=8> */
[----:B-1----:R2:W1:Y:S01]  /*0870*/  SYNCS.EXCH.64 URZ, [UR5+0x60], UR10 ;  /* 0x0000600a05ff75b2 */ /* 0x0024620008000100 */
[----:B------:R2:W1:Y:S02]  /*0880*/  SYNCS.EXCH.64 URZ, [UR5+0x68], UR10 ;  /* 0x0000680a05ff75b2 */ /* 0x0004640008000100 */
[----:B--2---:R-:W-:Y:S01]  /*0890*/  NOP ;  /* 0x0000000000007918 */ /* 0x004fe20000000000 */
.L_x_11:
[----:B------:R-:W2:Y:S01]  /*08a0*/  SHFL.IDX PT, R2, R69, RZ, 0x1f ;  /* 0x00001fff45027589 */ /* 0x000ea200000e0000 */
[----:B------:R-:W-:Y:S01]  /*08b0*/  NOP ;  /* 0x0000000000007918 */ /* 0x000fe20000000000 */
[----:B--2---:R-:W-:-:S13]  /*08c0*/  ISETP.NE.AND P0, PT, R2, 0x4, PT ;  /* 0x000000040200780c */ /* 0x004fda0003f05270 */
[----:B------:R-:W-:Y:S05]  /*08d0*/  @P0 BRA `(.L_x_12) ;  /* 0x00000000004c0947 */ /* 0x000fea0003800000 */
[----:B-1----:R-:W1:Y:S01]  /*08e0*/  S2UR UR5, SR_CgaCtaId ;  /* 0x00000000000579c3 */ /* 0x002e620000008800 */
[----:B------:R-:W-:Y:S01]  /*08f0*/  UMOV UR9, 0x100 ;  /* 0x0000010000097882 */ /* 0x000fe20000000000 */
[----:B------:R-:W-:Y:S01]  /*0900*/  UMOV UR7, 0x400 ;  /* 0x0000040000077882 */ /* 0x000fe20000000000 */
[----:B------:R-:W-:Y:S01]  /*0910*/  USEL UR9, UR9, 0xe0, UP2 ;  /* 0x000000e009097887 */ /* 0x000fe20009000000 */
[----:B------:R-:W-:Y:S01]  /*0920*/  UMOV UR4, 0x1 ;  /* 0x0000000100047882 */ /* 0x000fe20000000000 */
[----:B------:R-:W-:Y:S01]  /*0930*/  ELECT P0, URZ, PT ;  /* 0x0000000000ff782f */ /* 0x000fe20003800000 */
[----:B------:R-:W-:-:S04]  /*0940*/  UIADD3 UR10, UPT, UPT, -UR4, 0x100000, URZ ;  /* 0x00100000040a7890 */ /* 0x000fc8000fffe1ff */
[----:B------:R-:W-:Y:S02]  /*0950*/  USHF.L.U32 UR11, UR10, 0xb, URZ ;  /* 0x0000000b0a0b7899 */ /* 0x000fe400080006ff */
[----:B------:R-:W-:Y:S02]  /*0960*/  USHF.L.U32 UR10, UR10, 0x1, URZ ;  /* 0x000000010a0a7899 */ /* 0x000fe400080006ff */
[----:B------:R-:W-:-:S04]  /*0970*/  UIADD3 UR12, UPT, UPT, -UR9, 0x100000, URZ ;  /* 0x00100000090c7890 */ /* 0x000fc8000fffe1ff */
[----:B------:R-:W-:Y:S02]  /*0980*/  USHF.L.U32 UR13, UR12, 0xb, URZ ;  /* 0x0000000b0c0d7899 */ /* 0x000fe400080006ff */
[----:B------:R-:W-:Y:S02]  /*0990*/  USHF.L.U32 UR12, UR12, 0x1, URZ ;  /* 0x000000010c0c7899 */ /* 0x000fe400080006ff */
[----:B-1----:R-:W-:Y:S01]  /*09a0*/  ULEA UR5, UR5, UR7, 0x18 ;  /* 0x0000000705057291 */ /* 0x002fe2000f8ec0ff */
[----:B------:R-:W1:Y:S11]  /*09b0*/  FENCE.VIEW.ASYNC.S ;  /* 0x00000000000073c6 */ /* 0x000e760000000000 */
[----:B-1----:R2:W1:Y:S01]  /*09c0*/  SYNCS.EXCH.64 URZ, [UR5+0x70], UR10 ;  /* 0x0000700a05ff75b2 */ /* 0x0024620008000100 */
[----:B------:R2:W1:Y:S01]  /*09d0*/  SYNCS.EXCH.64 URZ, [UR5+0x80], UR12 ;  /* 0x0000800c05ff75b2 */ /* 0x0004620008000100 */
[----:B------:R2:W1:Y:S01]  /*09e0*/  SYNCS.EXCH.64 URZ, [UR5+0x78], UR10 ;  /* 0x0000780a05ff75b2 */ /* 0x0004620008000100 */
[----:B------:R2:W1:Y:S02]  /*09f0*/  SYNCS.EXCH.64 URZ, [UR5+0x88], UR12 ;  /* 0x0000880c05ff75b2 */ /* 0x0004640008000100 */
[----:B--2---:R-:W-:Y:S01]  /*0a00*/  NOP ;  /* 0x0000000000007918 */ /* 0x004fe20000000000 */
.L_x_12:
        /* <DEDUP_REMOVED lines=26> */
.L_x_13:
        /* <DEDUP_REMOVED lines=18> */
.L_x_14:
[----:B-1----:R-:W1:Y:S01]  /*0cd0*/  S2UR UR5, SR_CTAID.X ;  /* 0x00000000000579c3 */ /* 0x002e620000002500 */
[----:B------:R-:W-:-:S05]  /*0ce0*/  CS2R.32 R63, SR_CgaSize ;  /* 0x00000000003f7805 */ /* 0x000fca0000008a00 */
[----:B------:R-:W-:-:S05]  /*0cf0*/  IMAD R63, R63, -0xa0, RZ ;  /* 0xffffff603f3f7824 */ /* 0x000fca00078e02ff */
[----:B------:R-:W-:-:S14]  /*0d00*/  R2UR UR9, R63 ;  /* 0x000000003f0972ca */ /* 0x000fdc00000e0000 */
[----:B------:R-:W2:Y:S01]  /*0d10*/  LDCU UR9, c[0x0][UR9+0x2b0] ;  /* 0x00005600090977ac */ /* 0x000ea20008000800 */
[----:B------:R-:W-:Y:S01]  /*0d20*/  NOP ;  /* 0x0000000000007918 */ /* 0x000fe20000000000 */
[----:B------:R-:W-:-:S05]  /*0d30*/  CS2R.32 R63, SR_CgaSize ;  /* 0x00000000003f7805 */ /* 0x000fca0000008a00 */
[----:B------:R-:W-:-:S05]  /*0d40*/  IMAD R63, R63, -0xa0, RZ ;  /* 0xffffff603f3f7824 */ /* 0x000fca00078e02ff */
[----:B------:R-:W-:-:S14]  /*0d50*/  R2UR UR7, R63 ;  /* 0x000000003f0772ca */ /* 0x000fdc00000e0000 */
[----:B------:R-:W3:Y:S01]  /*0d60*/  LDCU UR7, c[0x0][UR7+0x2b4] ;  /* 0x00005680070777ac */ /* 0x000ee20008000800 */
[----:B------:R-:W4:Y:S08]  /*0d70*/  S2UR UR4, SR_CTAID.Y ;  /* 0x00000000000479c3 */ /* 0x000f300000002600 */
[----:B------:R-:W3:Y:S01]  /*0d80*/  LDC R10, c[0x0][0xb24] ;  /* 0x0002c900ff0a7b82 */ /* 0x000ee20000000800 */
[----:B-1----:R-:W-:-:S02]  /*0d90*/  I2FP.F32.U32 R63, UR5 ;  /* 0x00000005003f7c45 */ /* 0x002fc40008201000 */
[----:B------:R-:W-:-:S05]  /*0da0*/  CS2R.32 R3, SR_CgaSize ;  /* 0x0000000000037805 */ /* 0x000fca0000008a00 */
[----:B------:R-:W-:-:S06]  /*0db0*/  IMAD R3, R3, -0xa0, RZ ;  /* 0xffffff6003037824 */ /* 0x000fcc00078e02ff */
[----:B------:R-:W1:Y:S01]  /*0dc0*/  LDC R3, c[0x0][R3+0x2a0] ;  /* 0x0000a80003037b82 */ /* 0x000e620000000800 */
[----:B------:R-:W-:Y:S01]  /*0dd0*/  MOV R15, UR5 ;  /* 0x00000005000f7c02 */ /* 0x000fe20008000f00 */
[----:B--2---:R-:W-:Y:S01]  /*0de0*/  FMUL R63, R63, UR9 ;  /* 0x000000093f3f7c20 */ /* 0x004fe20008400000 */
[----:B----4-:R-:W-:Y:S02]  /*0df0*/  I2FP.F32.U32 R62, UR4 ;  /* 0x00000004003e7c45 */ /* 0x010fe40008201000 */
[----:B------:R-:W-:-:S05]  /*0e00*/  CS2R.32 R2, SR_CgaSize ;  /* 0x0000000000027805 */ /* 0x000fca0000008a00 */
[----:B------:R-:W-:-:S06]  /*0e10*/  IMAD R2, R2, -0xa0, RZ ;  /* 0xffffff6002027824 */ /* 0x000fcc00078e02ff */
[----:B------:R-:W2:Y:S01]  /*0e20*/  LDC R2, c[0x0][R2+0x2a4] ;  /* 0x0000a90002027b82 */ /* 0x000ea20000000800 */
[----:B------:R-:W-:Y:S01]  /*0e30*/  MOV R14, UR4 ;  /* 0x00000004000e7c02 */ /* 0x000fe20008000f00 */
[----:B------:R-:W4:Y:S01]  /*0e40*/  F2I.U32.TRUNC.NTZ R63, R63 ;  /* 0x0000003f003f7305 */ /* 0x000f22000020f000 */
[----:B---3--:R-:W-:-:S05]  /*0e50*/  FMUL R62, R62, UR7 ;  /* 0x000000073e3e7c20 */ /* 0x008fca0008400000 */
[----:B------:R-:W-:Y:S01]  /*0e60*/  BAR.SYNC.DEFER_BLOCKING 0x0 ;  /* 0x0000000000007b1d */ /* 0x000fe20000010000 */
[----:B------:R-:W-:-:S05]  /*0e70*/  ISETP.GE.AND P0, PT, R10, 0x1, PT ;  /* 0x000000010a00780c */ /* 0x000fca0003f06270 */
[----:B------:R-:W3:Y:S02]  /*0e80*/  F2I.U32.TRUNC.NTZ R62, R62 ;  /* 0x0000003e003e7305 */ /* 0x000ee4000020f000 */
[----:B------:R-:W2:Y:S01]  /*0e90*/  S2UR UR36, SR_CTAID.Z ;  /* 0x00000000002479c3 */ /* 0x000ea20000002700 */
[----:B----4-:R-:W-:-:S05]  /*0ea0*/  IADD3 R63, PT, PT, -R63, RZ, RZ ;  /* 0x000000ff3f3f7210 */ /* 0x010fca0007ffe1ff */
[----:B-1----:R-:W-:Y:S01]  /*0eb0*/  IMAD R63, R3, R63, UR5 ;  /* 0x00000005033f7e24 */ /* 0x002fe2000f8e023f */
[----:B---3--:R-:W-:-:S05]  /*0ec0*/  IADD3 R62, PT, PT, -R62, RZ, RZ ;  /* 0x000000ff3e3e7210 */ /* 0x008fca0007ffe1ff */
[----:B--2---:R-:W-:Y:S01]  /*0ed0*/  IMAD R62, R2, R62, UR4 ;  /* 0x00000004023e7e24 */ /* 0x004fe2000f8e023e */
[----:B------:R-:W-:Y:S06]  /*0ee0*/  @!P0 BRA `(.L_x_15) ;  /* 0x0000000000b88947 */ /* 0x000fec0003800000 */
[----:B------:R-:W1:Y:S01]  /*0ef0*/  LDC.64 R4, c[0x0][0xb18] ;  /* 0x0002c600ff047b82 */ /* 0x000e620000000a00 */
[----:B------:R-:W-:-:S07]  /*0f00*/  ISETP.NE.AND P0, PT, R10, 0x1, PT ;  /* 0x000000010a00780c */ /* 0x000fce0003f05270 */
[----:B------:R-:W2:Y:S08]  /*0f10*/  LDC R9, c[0x0][0xb0c] ;  /* 0x0002c300ff097b82 */ /* 0x000eb00000000800 */
[----:B------:R-:W3:Y:S08]  /*0f20*/  LDC R12, c[0x0][0x370] ;  /* 0x0000dc00ff0c7b82 */ /* 0x000ef00000000800 */
[----:B------:R-:W4:Y:S01]  /*0f30*/  LDC R11, c[0x0][0x374] ;  /* 0x0000dd00ff0b7b82 */ /* 0x000f220000000800 */
[----:B-1----:R-:W-:-:S07]  /*0f40*/  ISETP.NE.AND P1, PT, R4, 0x1, PT ;  /* 0x000000010400780c */ /* 0x002fce0003f25270 */
[----:B------:R-:W3:Y:S01]  /*0f50*/  LDC.64 R6, c[0x0][0xb10] ;  /* 0x0002c400ff067b82 */ /* 0x000ee20000000a00 */
[----:B--2---:R-:W-:-:S07]  /*0f60*/  ISETP.NE.AND P2, PT, R9, 0x1, PT ;  /* 0x000000010900780c */ /* 0x004fce0003f45270 */
[----:B------:R-:W1:Y:S08]  /*0f70*/  LDC R8, c[0x0][0xb20] ;  /* 0x0002c800ff087b82 */ /* 0x000e700000000800 */
[----:B------:R-:W2:Y:S01]  /*0f80*/  LDC.64 R2, c[0x0][0xb28] ;  /* 0x0002ca00ff027b82 */ /* 0x000ea20000000a00 */
[----:B----4-:R-:W-:-:S04]  /*0f90*/  IMAD.HI.U32 R13, R11, R5, RZ ;  /* 0x000000050b0d7227 */ /* 0x010fc800078e00ff */
[----:B------:R-:W-:-:S04]  /*0fa0*/  IMAD.HI.U32 R5, R14, R5, RZ ;  /* 0x000000050e057227 */ /* 0x000fc800078e00ff */
[----:B---3--:R-:W-:-:S05]  /*0fb0*/  IMAD.HI.U32 R16, R12, R6, RZ ;  /* 0x000000060c107227 */ /* 0x008fca00078e00ff */
[-C--:B------:R-:W-:Y:S01]  /*0fc0*/  @P2 SHF.R.U32.HI R12, RZ, R7.reuse, R16 ;  /* 0x00000007ff0c2219 */ /* 0x080fe20000011610 */
[----:B------:R-:W-:Y:S01]  /*0fd0*/  IMAD.HI.U32 R16, R15, R6, RZ ;  /* 0x000000060f107227 */ /* 0x000fe200078e00ff */
[-C--:B-1----:R-:W-:Y:S02]  /*0fe0*/  @P1 SHF.R.U32.HI R11, RZ, R8.reuse, R13 ;  /* 0x00000008ff0b1219 */ /* 0x082fe4000001160d */
[----:B------:R-:W-:Y:S02]  /*0ff0*/  SHF.R.U32.HI R5, RZ, R8, R5 ;  /* 0x00000008ff057219 */ /* 0x000fe40000011605 */
[----:B------:R-:W-:Y:S02]  /*1000*/  SHF.R.U32.HI R16, RZ, R7, R16 ;  /* 0x00000007ff107219 */ /* 0x000fe40000011610 */
[----:B------:R-:W-:Y:S01]  /*1010*/  SEL R5, R14, R5, !P1 ;  /* 0x000000050e057207 */ /* 0x000fe20004800000 */
[----:B--2---:R-:W-:Y:S01]  /*1020*/  IMAD.HI.U32 R13, R11, R2, RZ ;  /* 0x000000020b0d7227 */ /* 0x004fe200078e00ff */
[----:B------:R-:W-:-:S03]  /*1030*/  SEL R16, R15, R16, !P2 ;  /* 0x000000100f107207 */ /* 0x000fc60005000000 */
[----:B------:R-:W-:Y:S01]  /*1040*/  IMAD.HI.U32 R6, R12, R2, RZ ;  /* 0x000000020c067227 */ /* 0x000fe200078e00ff */
[----:B------:R-:W-:-:S04]  /*1050*/  @P0 SHF.R.U32.HI R11, RZ, R3, R13 ;  /* 0x00000003ff0b0219 */ /* 0x000fc8000001160d */
[----:B------:R-:W-:Y:S01]  /*1060*/  @P0 SHF.R.U32.HI R12, RZ, R3, R6 ;  /* 0x00000003ff0c0219 */ /* 0x000fe20000011606 */
[----:B------:R-:W-:-:S04]  /*1070*/  IMAD R11, R11, R10, RZ ;  /* 0x0000000a0b0b7224 */ /* 0x000fc800078e02ff */
[----:B------:R-:W-:Y:S01]  /*1080*/  IMAD R6, R12, R10, RZ ;  /* 0x0000000a0c067224 */ /* 0x000fe200078e02ff */
[----:B------:R-:W-:-:S04]  /*1090*/  ISETP.GE.AND P1, PT, R5, R11, PT ;  /* 0x0000000b0500720c */ /* 0x000fc80003f26270 */
[----:B------:R-:W-:Y:S01]  /*10a0*/  ISETP.GE.OR P1, PT, R16, R6, P1 ;  /* 0x000000061000720c */ /* 0x000fe20000f26670 */
[----:B------:R-:W-:-:S05]  /*10b0*/  IMAD.HI.U32 R6, R5, R2, RZ ;  /* 0x0000000205067227 */ /* 0x000fca00078e00ff */
[----:B------:R-:W-:-:S04]  /*10c0*/  SHF.R.U32.HI R6, RZ, R3, R6 ;  /* 0x00000003ff067219 */ /* 0x000fc80000011606 */
[----:B------:R-:W-:-:S03]  /*10d0*/  SEL R6, R5, R6, !P0 ;  /* 0x0000000605067207 */ /* 0x000fc60004000000 */
[----:B------:R-:W-:Y:S01]  /*10e0*/  @!P1 IMAD.HI.U32 R7, R16, R2, RZ ;  /* 0x0000000210079227 */ /* 0x000fe200078e00ff */
[----:B------:R-:W-:-:S04]  /*10f0*/  IADD3 R2, PT, PT, -R6, RZ, RZ ;  /* 0x000000ff06027210 */ /* 0x000fc80007ffe1ff */
[----:B------:R-:W-:Y:S01]  /*1100*/  @!P1 SHF.R.U32.HI R3, RZ, R3, R7 ;  /* 0x00000003ff039219 */ /* 0x000fe20000011607 */
[----:B------:R-:W-:Y:S01]  /*1110*/  IMAD R2, R10, R2, R5 ;  /* 0x000000020a027224 */ /* 0x000fe200078e0205 */
[----:B------:R-:W-:Y:S02]  /*1120*/  IADD3 R7, PT, PT, -R5, RZ, RZ ;  /* 0x000000ff05077210 */ /* 0x000fe40007ffe1ff */
[----:B------:R-:W-:-:S03]  /*1130*/  @!P1 SEL R3, R16, R3, !P0 ;  /* 0x0000000310039207 */ /* 0x000fc60004000000 */
[----:B------:R-:W-:Y:S02]  /*1140*/  IMAD R7, R4, R7, R14 ;  /* 0x0000000704077224 */ /* 0x000fe400078e020e */
[--C-:B------:R-:W-:Y:S02]  /*1150*/  @!P1 IMAD.IADD R6, R6, 0x1, -R3.reuse ;  /* 0x0000000106069824 */ /* 0x100fe400078e0a03 */
[----:B------:R-:W-:Y:S01]  /*1160*/  @!P1 IMAD R3, R2, R12, R3 ;  /* 0x0000000c02039224 */ /* 0x000fe200078e0203 */
[----:B------:R-:W-:Y:S01]  /*1170*/  IADD3 R2, PT, PT, -R16, RZ, RZ ;  /* 0x000000ff10027210 */ /* 0x000fe20007ffe1ff */
[----:B------:R-:W-:Y:S02]  /*1180*/  @!P1 IMAD R5, R6, R10, R16 ;  /* 0x0000000a06059224 */ /* 0x000fe400078e0210 */
[----:B------:R-:W-:Y:S02]  /*1190*/  @!P1 IMAD.MOV.U32 R16, RZ, RZ, R3 ;  /* 0x000000ffff109224 */ /* 0x000fe400078e0003 */
[----:B------:R-:W-:-:S02]  /*11a0*/  IMAD R2, R9, R2, R15 ;  /* 0x0000000209027224 */ /* 0x000fc400078e020f */
[----:B------:R-:W-:Y:S02]  /*11b0*/  IMAD R14, R5, R4, R7 ;  /* 0x00000004050e7224 */ /* 0x000fe400078e0207 */
[----:B------:R-:W-:Y:S02]  /*11c0*/  IMAD R15, R16, R9, R2 ;  /* 0x00000009100f7224 */ /* 0x000fe400078e0202 */
.L_x_15:
[----:B------:R-:W1:Y:S01]  /*11d0*/  LDCU UR4, c[0x0][0xb30] ;  /* 0x00016600ff0477ac */ /* 0x000e620008000800 */
[----:B------:R-:W2:Y:S08]  /*11e0*/  S2UR UR37, SR_CgaCtaId ;  /* 0x00000000002579c3 */ /* 0x000eb00000008800 */
[----:B------:R-:W3:Y:S01]  /*11f0*/  LDC R26, c[0x0][0xb24] ;  /* 0x0002c900ff1a7b82 */ /* 0x000ee20000000800 */
[----:B-1----:R-:W-:-:S09]  /*1200*/  UISETP.NE.AND UP1, UPT, UR4, 0x1, UPT ;  /* 0x000000010400788c */ /* 0x002fd2000bf25270 */
[----:B--2---:R-:W-:Y:S05]  /*1210*/  BRA.U UP1, `(.L_x_16) ;  /* 0x0000000101407547 */ /* 0x004fea000b800000 */
[----:B------:R-:W1:Y:S08]  /*1220*/  LDC.64 R4, c[0x0][0xb10] ;  /* 0x0002c400ff047b82 */ /* 0x000e700000000a00 */
[----:B------:R-:W2:Y:S08]  /*1230*/  LDC.64 R2, c[0x0][0xb18] ;  /* 0x0002c600ff027b82 */ /* 0x000eb00000000a00 */
[----:B------:R-:W4:Y:S08]  /*1240*/  LDC R6, c[0x0][0xb20] ;  /* 0x0002c800ff067b82 */ /* 0x000f300000000800 */
[----:B------:R-:W3:Y:S01]  /*1250*/  LDC R7, c[0x0][0xb0c] ;  /* 0x0002c300ff077b82 */ /* 0x000ee20000000800 */
[----:B-1----:R-:W-:-:S05]  /*1260*/  IMAD.HI.U32 R4, R15, R4, RZ ;  /* 0x000000040f047227 */ /* 0x002fca00078e00ff */
[----:B------:R-:W-:Y:S01]  /*1270*/  SHF.R.U32.HI R4, RZ, R5, R4 ;  /* 0x00000005ff047219 */ /* 0x000fe20000011604 */
[----:B--2---:R-:W-:Y:S01]  /*1280*/  IMAD.HI.U32 R3, R14, R3, RZ ;  /* 0x000000030e037227 */ /* 0x004fe200078e00ff */
[----:B------:R-:W-:-:S04]  /*1290*/  ISETP.NE.AND P0, PT, R2, 0x1, PT ;  /* 0x000000010200780c */ /* 0x000fc80003f05270 */
[----:B----4-:R-:W-:-:S04]  /*12a0*/  SHF.R.U32.HI R3, RZ, R6, R3 ;  /* 0x00000006ff037219 */ /* 0x010fc80000011603 */
[----:B------:R-:W-:Y:S02]  /*12b0*/  SEL R3, R14, R3, !P0 ;  /* 0x000000030e037207 */ /* 0x000fe40004000000 */
[----:B---3--:R-:W-:-:S04]  /*12c0*/  ISETP.NE.AND P1, PT, R7, 0x1, PT ;  /* 0x000000010700780c */ /* 0x008fc80003f25270 */
[----:B------:R-:W-:-:S05]  /*12d0*/  SEL R4, R15, R4, !P1 ;  /* 0x000000040f047207 */ /* 0x000fca0004800000 */
[----:B------:R-:W-:Y:S02]  /*12e0*/  IMAD.IADD R5, R3, 0x1, -R4 ;  /* 0x0000000103057824 */ /* 0x000fe400078e0a04 */
[----:B------:R-:W-:Y:S02]  /*12f0*/  IMAD.IADD R3, R4, 0x1, -R3 ;  /* 0x0000000104037824 */ /* 0x000fe400078e0a03 */
[----:B------:R-:W-:Y:S02]  /*1300*/  IMAD R15, R5, R7, R15 ;  /* 0x00000007050f7224 */ /* 0x000fe400078e020f */
[----:B------:R-:W-:-:S07]  /*1310*/  IMAD R14, R3, R2, R14 ;  /* 0x00000002030e7224 */ /* 0x000fce00078e020e */
.L_x_16:
[----:B------:R-:W-:Y:S01]  /*1320*/  BAR.SYNC.DEFER_BLOCKING 0x0 ;  /* 0x0000000000007b1d */ /* 0x000fe20000010000 */
[----:B------:R-:W-:Y:S01]  /*1330*/  UISETP.NE.AND UP1, UPT, UR8, 0x2, UPT ;  /* 0x000000020800788c */ /* 0x000fe2000bf25270 */
[----:B------:R-:W-:Y:S02]  /*1340*/  ISETP.NE.OR P5, PT, R0, 0x2, !P5 ;  /* 0x000000020000780c */ /* 0x000fe40006fa5670 */
[----:B------:R-:W-:-:S06]  /*1350*/  LOP3.LUT R2, R76, 0x1f, RZ, 0xc0, !PT ;  /* 0x0000001f4c027812 */ /* 0x000fcc00078ec0ff */
[----:B------:R-:W-:Y:S05]  /*1360*/  BRA.U UP1, `(.L_x_17) ;  /* 0x00000011016c7547 */ /* 0x000fea000b800000 */
[----:B------:R-:W1:Y:S01]  /*1370*/  LDCU UR13, c[0x0][0x38c] ;  /* 0x00007180ff0d77ac */ /* 0x000e620008000800 */
[----:B------:R-:W2:Y:S01]  /*1380*/  LDC R8, c[0x0][0x370] ;  /* 0x0000dc00ff087b82 */ /* 0x000ea20000000800 */
[----:B------:R-:W-:Y:S01]  /*1390*/  PLOP3.LUT P1, PT, PT, PT, UP2, 0x80, 0x8 ;  /* 0x000000000008781c */ /* 0x000fe20003f2f028 */
[----:B------:R-:W-:Y:S01]  /*13a0*/  IMAD.MOV.U32 R17, RZ, RZ, 0x1 ;  /* 0x00000001ff117424 */ /* 0x000fe200078e00ff */
[----:B------:R-:W-:Y:S01]  /*13b0*/  ISETP.EQ.OR P4, PT, R2, RZ, P5 ;  /* 0x000000ff0200720c */ /* 0x000fe20002f82670 */
[----:B------:R-:W-:Y:S01]  /*13c0*/  IMAD.MOV.U32 R16, RZ, RZ, RZ ;  /* 0x000000ffff107224 */ /* 0x000fe200078e00ff */
[----:B------:R-:W-:Y:S02]  /*13d0*/  PLOP3.LUT P1, PT, P1, PT, PT, 0x8, 0x80 ;  /* 0x000000000080781c */ /* 0x000fe40000f2e170 */
[----:B------:R-:W-:Y:S01]  /*13e0*/  CS2R R12, SRZ ;  /* 0x00000000000c7805 */ /* 0x000fe2000001ff00 */
[----:B------:R-:W-:Y:S01]  /*13f0*/  IMAD.MOV.U32 R11, RZ, RZ, 0x1 ;  /* 0x00000001ff0b7424 */ /* 0x000fe200078e00ff */
[----:B------:R-:W4:Y:S01]  /*1400*/  LDC R0, c[0x0][0x374] ;  /* 0x0000dd00ff007b82 */ /* 0x000f220000000800 */
[----:B------:R-:W2:Y:S01]  /*1410*/  LDCU.64 UR22, c[0x0][0x348] ;  /* 0x00006900ff1677ac */ /* 0x000ea20008000a00 */
[----:B------:R-:W-:Y:S01]  /*1420*/  UMOV UR6, URZ ;  /* 0x000000ff00067c82 */ /* 0x000fe20008000000 */
[----:B-1----:R-:W-:-:S04]  /*1430*/  UIADD3 UR5, UPT, UPT, UR13, 0x3f, URZ ;  /* 0x0000003f0d057890 */ /* 0x002fc8000fffe0ff */
[----:B------:R-:W-:-:S04]  /*1440*/  USHF.R.S32.HI UR4, URZ, 0x1f, UR5 ;  /* 0x0000001fff047899 */ /* 0x000fc80008011405 */
[----:B------:R-:W-:-:S04]  /*1450*/  ULEA.HI UR4, UR4, UR5, URZ, 0x6 ;  /* 0x0000000504047291 */ /* 0x000fc8000f8f30ff */
[----:B------:R-:W-:Y:S02]  /*1460*/  USHF.R.S32.HI UR15, URZ, 0x6, UR4 ;  /* 0x00000006ff0f7899 */ /* 0x000fe40008011404 */
[----:B------:R-:W-:Y:S02]  /*1470*/  UIADD3 UR4, UPT, UPT, UR13, -0x1, URZ ;  /* 0xffffffff0d047890 */ /* 0x000fe4000fffe0ff */
[----:B------:R-:W-:Y:S02]  /*1480*/  UISETP.LT.U32.AND UP0, UPT, UR15, 0x2, UPT ;  /* 0x000000020f00788c */ /* 0x000fe4000bf01070 */
[----:B------:R-:W-:Y:S02]  /*1490*/  UISETP.GE.U32.AND UP1, UPT, UR4, -0x7f, UPT ;  /* 0xffffff810400788c */ /* 0x000fe4000bf26070 */
[----:B------:R-:W-:Y:S02]  /*14a0*/  USEL UR14, UR15, 0x2, UP0 ;  /* 0x000000020f0e7887 */ /* 0x000fe40008000000 */
[----:B------:R-:W-:-:S02]  /*14b0*/  UIADD3 UR13, UPT, UPT, UR13, 0x7e, URZ ;  /* 0x0000007e0d0d7890 */ /* 0x000fc4000fffe0ff */
[----:B------:R-:W-:Y:S02]  /*14c0*/  UIADD3 UR5, UPT, UPT, UR14, -0x1, URZ ;  /* 0xffffffff0e057890 */ /* 0x000fe4000fffe0ff */
[----:B------:R-:W-:-:S03]  /*14d0*/  UIADD3 UR7, UPT, UPT, UR15, -UR14, URZ ;  /* 0x8000000e0f077290 */ /* 0x000fc6000fffe0ff */
[----:B------:R-:W-:-:S04]  /*14e0*/  @UP1 UIADD3 UR5, UPT, UPT, UR14, URZ, URZ ;  /* 0x000000ff0e051290 */ /* 0x000fc8000fffe0ff */
[----:B--2---:R-:W-:-:S12]  /*14f0*/  UIADD3 UR5, UPT, UPT, UR5, 0x1, URZ ;  /* 0x0000000105057890 */ /* 0x004fd8000fffe0ff */
.L_x_35:
[----:B------:R-:W-:Y:S01]  /*1500*/  UISETP.NE.AND UP0, UPT, UR37, URZ, UPT ;  /* 0x000000ff2500728c */ /* 0x000fe2000bf05270 */
[----:B------:R-:W1:Y:S08]  /*1510*/  S2UR UR37, SR_CgaCtaId ;  /* 0x00000000002579c3 */ /* 0x000e700000008800 */
[----:B------:R-:W-:Y:S05]  /*1520*/  BRA.U UP0, `(.L_x_18) ;  /* 0x0000000100347547 */ /* 0x000fea000b800000 */
[----:B------:R-:W2:Y:S01]  /*1530*/  S2R R2, SR_CgaCtaId ;  /* 0x0000000000027919 */ /* 0x000ea20000008800 */
[----:B------:R-:W-:-:S04]  /*1540*/  MOV R3, 0x400 ;  /* 0x0000040000037802 */ /* 0x000fc80000000f00 */
[----:B--2---:R-:W-:Y:S02]  /*1550*/  LEA R2, R2, R3, 0x18 ;  /* 0x0000000302027211 */ /* 0x004fe400078ec0ff */
[----:B------:R-:W-:-:S03]  /*1560*/  SHF.L.U32 R3, R11, 0x1f, RZ ;  /* 0x0000001f0b037819 */ /* 0x000fc600000006ff */
[----:B------:R-:W-:-:S04]  /*1570*/  IMAD R2, R12, 0x8, R2 ;  /* 0x000000080c027824 */ /* 0x000fc800078e0202 */
[----:B------:R-:W2:Y:S02]  /*1580*/  SYNCS.PHASECHK.TRANS64.TRYWAIT P0, [R2+URZ+0xe0], R3 ;  /* 0x0000e003020075a7 */ /* 0x000ea400080011ff */
[----:B--2---:R-:W-:Y:S05]  /*1590*/  @!P0 BRA `(.L_x_19) ;  /* 0x0000009800c08947 */ /* 0x004fea0003800000 */
.L_x_165:
[----:B------:R-:W-:Y:S01]  /*15a0*/  VIADD R12, R12, 0x1 ;  /* 0x000000010c0c7836 */ /* 0x000fe20000000000 */
[----:B------:R2:W-:Y:S04]  /*15b0*/  SYNCS.ARRIVE.TRANS64.A1T0 RZ, [R2+URZ+0xd0], RZ ;  /* 0x0000d0ff02ff79a7 */ /* 0x0005e800081000ff */
[----:B------:R-:W-:-:S04]  /*15c0*/  ISETP.NE.AND P0, PT, R12, 0x2, PT ;  /* 0x000000020c00780c */ /* 0x000fc80003f05270 */
[----:B------:R-:W-:Y:S02]  /*15d0*/  SEL R12, R12, RZ, P0 ;  /* 0x000000ff0c0c7207 */ /* 0x000fe40000000000 */
[----:B--2---:R-:W-:-:S04]  /*15e0*/  SEL R2, RZ, 0x1, P0 ;  /* 0x00000001ff027807 */ /* 0x004fc80000000000 */
[----:B------:R-:W-:-:S07]  /*15f0*/  LOP3.LUT R11, R11, R2, RZ, 0x3c, !PT ;  /* 0x000000020b0b7212 */ /* 0x000fce00078e3cff */
.L_x_18:
[----:B------:R-:W-:Y:S01]  /*1600*/  UMOV UR4, 0x400 ;  /* 0x0000040000047882 */ /* 0x000fe20000000000 */
[----:B------:R-:W-:Y:S01]  /*1610*/  SHF.L.U32 R2, R17, 0x1f, RZ ;  /* 0x0000001f11027819 */ /* 0x000fe200000006ff */
[----:B-1----:R-:W-:Y:S01]  /*1620*/  ULEA UR4, UR37, UR4, 0x18 ;  /* 0x0000000425047291 */ /* 0x002fe2000f8ec0ff */
[----:B------:R-:W-:Y:S01]  /*1630*/  R2UR UR35, R15 ;  /* 0x000000000f2372ca */ /* 0x000fe200000e0000 */
[----:B------:R-:W-:Y:S01]  /*1640*/  UISETP.GE.U32.AND UP0, UPT, UR13, 0x7f, UPT ;  /* 0x0000007f0d00788c */ /* 0x000fe2000bf06070 */
[----:B------:R-:W-:Y:S01]  /*1650*/  R2UR UR19, R14 ;  /* 0x000000000e1372ca */ /* 0x000fe200000e0000 */
[----:B------:R-:W-:Y:S01]  /*1660*/  ULEA UR8, UR6, UR4, 0x3 ;  /* 0x0000000406087291 */ /* 0x000fe2000f8e18ff */
[----:B------:R-:W-:-:S08]  /*1670*/  UMOV UR29, URZ ;  /* 0x000000ff001d7c82 */ /* 0x000fd00008000000 */
[----:B------:R1:W2:Y:S01]  /*1680*/  SYNCS.PHASECHK.TRANS64.TRYWAIT P0, [UR8+0x10], R2 ;  /* 0x00001002ff0075a7 */ /* 0x0002a20008001108 */
[----:B------:R-:W-:Y:S02]  /*1690*/  USHF.L.U32 UR35, UR35, 0x6, URZ ;  /* 0x0000000623237899 */ /* 0x000fe400080006ff */
[----:B------:R-:W-:Y:S01]  /*16a0*/  USHF.L.U32 UR19, UR19, 0x8, URZ ;  /* 0x0000000813137899 */ /* 0x000fe200080006ff */
[----:B------:R-:W-:Y:S11]  /*16b0*/  BRA.U !UP0, `(.L_x_20) ;  /* 0x0000000108d87547 */ /* 0x000ff6000b800000 */
[----:B------:R-:W-:Y:S01]  /*16c0*/  UMOV UR21, URZ ;  /* 0x000000ff00157c82 */ /* 0x000fe20008000000 */
[----:B------:R-:W-:-:S05]  /*16d0*/  UMOV UR42, UR6 ;  /* 0x00000006002a7c82 */ /* 0x000fca0008000000 */
.L_x_25:
[----:B-1----:R-:W-:Y:S01]  /*16e0*/  ULEA UR33, UR42, UR4, 0x3 ;  /* 0x000000042a217291 */ /* 0x002fe2000f8e18ff */
[----:B--2---:R-:W-:Y:S01]  /*16f0*/  @!P5 MOV R3, 0x14000 ;  /* 0x000140000003d802 */ /* 0x004fe20000000f00 */
[----:B--2---:R-:W-:Y:S10]  /*1700*/  @P0 BRA `(.L_x_21) ;  /* 0x00000000000c0947 */ /* 0x004ff40003800000 */
[----:B------:R-:W-:-:S04]  /*1710*/  SHF.L.U32 R4, R17, 0x1f, RZ ;  /* 0x0000001f11047819 */ /* 0x000fc800000006ff */
[----:B------:R-:W2:Y:S02]  /*1720*/  SYNCS.PHASECHK.TRANS64.TRYWAIT P0, [UR33+0x10], R4 ;  /* 0x00001004ff0075a7 */ /* 0x000ea40008001121 */
[----:B--2---:R-:W-:Y:S05]  /*1730*/  @!P0 BRA `(.L_x_22) ;  /* 0x00000098006c8947 */ /* 0x004fea0003800000 */
.L_x_21:
[----:B------:R2:W-:Y:S01]  /*1740*/  @!P5 SYNCS.ARRIVE.TRANS64 RZ, [UR33], R3 ;  /* 0x00000003ffffd9a7 */ /* 0x0005e20008000021 */
[----:B------:R-:W-:Y:S04]  /*1750*/  BSSY.RECONVERGENT B0, `(.L_x_23) ;  /* 0x0000003000007945 */ /* 0x000fe80003800200 */
[----:B------:R-:W-:Y:S05]  /*1760*/  @P4 BRA `(.L_x_24) ;  /* 0x0000000000044947 */ /* 0x000fea0003800000 */
[----:B------:R-:W-:Y:S05]  /*1770*/  BPT.TRAP 0x1 ;  /* 0x000000040000795c */ /* 0x000fea0000300000 */
.L_x_24:
[----:B------:R-:W-:Y:S05]  /*1780*/  BSYNC.RECONVERGENT B0 ;  /* 0x0000000000007941 */ /* 0x000fea0003800200 */
.L_x_23:
[----:B------:R-:W-:Y:S02]  /*1790*/  UIADD3 UR6, UPT, UPT, UR42, 0x1, URZ ;  /* 0x000000012a067890 */ /* 0x000fe4000fffe0ff */
[----:B------:R-:W-:Y:S02]  /*17a0*/  ULEA UR24, UR42, UR4, 0xe ;  /* 0x000000042a187291 */ /* 0x000fe4000f8e70ff */
[----:B------:R-:W-:Y:S02]  /*17b0*/  UISETP.NE.AND UP0, UPT, UR6, 0x2, UPT ;  /* 0x000000020600788c */ /* 0x000fe4000bf05270 */
[----:B------:R-:W-:Y:S02]  /*17c0*/  UIADD3 UR40, UP1, UPT, UR22, 0x80, URZ ;  /* 0x0000008016287890 */ /* 0x000fe4000ff3e0ff */
[----:B------:R-:W-:Y:S02]  /*17d0*/  USEL UR9, URZ, 0x1, UP0 ;  /* 0x00000001ff097887 */ /* 0x000fe40008000000 */
[----:B------:R-:W-:-:S02]  /*17e0*/  USEL UR6, UR6, URZ, UP0 ;  /* 0x000000ff06067287 */ /* 0x000fc40008000000 */
[----:B------:R-:W-:Y:S02]  /*17f0*/  USHF.L.U32 UR34, UR21, 0x6, URZ ;  /* 0x0000000615227899 */ /* 0x000fe400080006ff */
[----:B------:R-:W-:Y:S01]  /*1800*/  ULEA UR8, UR6, UR4, 0x3 ;  /* 0x0000000406087291 */ /* 0x000fe2000f8e18ff */
[----:B------:R-:W-:Y:S01]  /*1810*/  LOP3.LUT R17, R17, UR9, RZ, 0x3c, !PT ;  /* 0x0000000911117c12 */ /* 0x000fe2000f8e3cff */
[----:B------:R-:W-:Y:S02]  /*1820*/  UIADD3 UR38, UP0, UPT, UR22, 0x180, URZ ;  /* 0x0000018016267890 */ /* 0x000fe4000ff1e0ff */
[----:B------:R-:W-:Y:S01]  /*1830*/  UIADD3.X UR41, UPT, UPT, URZ, UR23, URZ, UP1, !UPT ;  /* 0x00000017ff297290 */ /* 0x000fe20008ffe4ff */
[----:B-1----:R-:W-:Y:S01]  /*1840*/  SHF.L.U32 R2, R17, 0x1f, RZ ;  /* 0x0000001f11027819 */ /* 0x002fe200000006ff */
[----:B------:R-:W-:Y:S02]  /*1850*/  UIADD3 UR32, UPT, UPT, UR24, 0x8800, URZ ;  /* 0x0000880018207890 */ /* 0x000fe4000fffe0ff */
[----:B------:R-:W-:Y:S01]  /*1860*/  UIADD3 UR26, UPT, UPT, UR34, 0x20, URZ ;  /* 0x00000020221a7890 */ /* 0x000fe2000fffe0ff */
[----:B------:R1:W1:Y:S01]  /*1870*/  SYNCS.PHASECHK.TRANS64.TRYWAIT P0, [UR8+0x10], R2 ;  /* 0x00001002ff0075a7 */ /* 0x0002620008001108 */
[----:B------:R-:W-:-:S02]  /*1880*/  ULEA UR8, UR42, UR4, 0x10 ;  /* 0x000000042a087291 */ /* 0x000fc4000f8e80ff */
[----:B------:R-:W-:Y:S02]  /*1890*/  UIADD3 UR24, UPT, UPT, UR24, 0xa800, URZ ;  /* 0x0000a80018187890 */ /* 0x000fe4000fffe0ff */
[----:B------:R-:W-:Y:S02]  /*18a0*/  UIADD3.X UR39, UPT, UPT, URZ, UR23, URZ, UP0, !UPT ;  /* 0x00000017ff277290 */ /* 0x000fe400087fe4ff */
[----:B------:R-:W-:Y:S02]  /*18b0*/  UIADD3 UR16, UPT, UPT, UR8, 0x10800, URZ ;  /* 0x0001080008107890 */ /* 0x000fe4000fffe0ff */
[----:B------:R-:W-:Y:S01]  /*18c0*/  UIADD3 UR8, UPT, UPT, UR8, 0x18800, URZ ;  /* 0x0001880008087890 */ /* 0x000fe2000fffe0ff */
[----:B------:R-:W-:Y:S01]  /*18d0*/  UMOV UR30, 0x0 ;  /* 0x00000000001e7882 */ /* 0x000fe20000000000 */
[----:B------:R-:W-:Y:S01]  /*18e0*/  UMOV UR31, 0x10000000 ;  /* 0x10000000001f7882 */ /* 0x000fe20000000000 */
[----:B------:R-:W-:Y:S01]  /*18f0*/  UMOV UR25, UR33 ;  /* 0x0000002100197c82 */ /* 0x000fe20008000000 */
[----:B------:R-:W-:Y:S01]  /*1900*/  UMOV UR27, UR35 ;  /* 0x00000023001b7c82 */ /* 0x000fe20008000000 */
[----:B------:R-:W-:Y:S01]  /*1910*/  UMOV UR28, UR36 ;  /* 0x00000024001c7c82 */ /* 0x000fe20008000000 */
[----:B------:R-:W-:Y:S01]  /*1920*/  UMOV UR17, UR33 ;  /* 0x0000002100117c82 */ /* 0x000fe20008000000 */
[----:B------:R-:W-:Y:S01]  /*1930*/  UMOV UR20, UR36 ;  /* 0x0000002400147c82 */ /* 0x000fe20008000000 */
[----:B------:R-:W-:Y:S01]  /*1940*/  UMOV UR18, UR34 ;  /* 0x0000002200127c82 */ /* 0x000fe20008000000 */
[----:B------:R1:W-:Y:S01]  /*1950*/  UTMALDG.3D [UR32], [UR40], desc[UR30] ;  /* 0x00001e20280075b4 */ /* 0x0003e20008011000 */
[----:B------:R-:W-:Y:S01]  /*1960*/  UMOV UR11, UR19 ;  /* 0x00000013000b7c82 */ /* 0x000fe20008000000 */
[----:B------:R-:W-:Y:S01]  /*1970*/  UMOV UR12, UR36 ;  /* 0x00000024000c7c82 */ /* 0x000fe20008000000 */
[----:B------:R-:W-:Y:S01]  /*1980*/  UMOV UR9, UR33 ;  /* 0x0000002100097c82 */ /* 0x000fe20008000000 */
[----:B------:R-:W-:Y:S01]  /*1990*/  UMOV UR10, UR26 ;  /* 0x0000001a000a7c82 */ /* 0x000fe20008000000 */
[----:B------:R-:W-:Y:S01]  /*19a0*/  UIADD3 UR21, UPT, UPT, UR21, 0x1, URZ ;  /* 0x0000000115157890 */ /* 0x000fe2000fffe0ff */
[----:B------:R-:W-:Y:S01]  /*19b0*/  UMOV UR29, UR5 ;  /* 0x00000005001d7c82 */ /* 0x000fe20008000000 */
[----:B------:R1:W-:Y:S02]  /*19c0*/  UTMALDG.3D [UR24], [UR40], desc[UR30] ;  /* 0x00001e18280075b4 */ /* 0x0003e40008011000 */
[----:B------:R-:W-:Y:S01]  /*19d0*/  UISETP.NE.AND UP0, UPT, UR21, UR5, UPT ;  /* 0x000000051500728c */ /* 0x000fe2000bf05270 */
[----:B------:R-:W-:Y:S01]  /*19e0*/  UMOV UR42, UR6 ;  /* 0x00000006002a7c82 */ /* 0x000fe20008000000 */
[----:B------:R1:W-:Y:S01]  /*19f0*/  UTMALDG.3D [UR16], [UR38], desc[UR30] ;  /* 0x00001e10260075b4 */ /* 0x0003e20008011000 */
[----:B------:R1:W-:Y:S06]  /*1a00*/  UTMALDG.3D [UR8], [UR38], desc[UR30] ;  /* 0x00001e08260075b4 */ /* 0x0003ec0008011000 */
[----:B------:R-:W-:Y:S05]  /*1a10*/  BRA.U UP0, `(.L_x_25) ;  /* 0xfffffffd00307547 */ /* 0x000fea000b83ffff */
.L_x_20:
[----:B-1----:R-:W-:Y:S01]  /*1a20*/  ULEA UR8, UR6, UR4, 0x3 ;  /* 0x0000000406087291 */ /* 0x002fe2000f8e18ff */
[----:B------:R-:W-:Y:S01]  /*1a30*/  SHF.L.U32 R2, R17, 0x1f, RZ ;  /* 0x0000001f11027819 */ /* 0x000fe200000006ff */
[----:B------:R-:W-:Y:S01]  /*1a40*/  @!P1 SYNCS.ARRIVE.TRANS64.A1T0 RZ, [UR4+0x68], RZ ;  /* 0x000068ffffff99a7 */ /* 0x000fe20008100004 */
[----:B------:R-:W-:-:S06]  /*1a50*/  UISETP.GT.AND UP0, UPT, UR15, UR14, UPT ;  /* 0x0000000e0f00728c */ /* 0x000fcc000bf04270 */
[----:B--2---:R1:W2:Y:S03]  /*1a60*/  SYNCS.PHASECHK.TRANS64.TRYWAIT P0, [UR8+0x10], R2 ;  /* 0x00001002ff0075a7 */ /* 0x0042a60008001108 */
[----:B------:R-:W-:Y:S05]  /*1a70*/  BRA.U !UP0, `(.L_x_26) ;  /* 0x0000000108d47547 */ /* 0x000fea000b800000 */
[----:B------:R-:W-:Y:S01]  /*1a80*/  UIADD3 UR21, UPT, UPT, UR7, UR29, URZ ;  /* 0x0000001d07157290 */ /* 0x000fe2000fffe0ff */
[----:B------:R-:W-:-:S11]  /*1a90*/  UMOV UR42, UR6 ;  /* 0x00000006002a7c82 */ /* 0x000fd60008000000 */
.L_x_31:
[----:B-1----:R-:W-:Y:S01]  /*1aa0*/  ULEA UR33, UR42, UR4, 0x3 ;  /* 0x000000042a217291 */ /* 0x002fe2000f8e18ff */
[----:B--2---:R-:W-:Y:S01]  /*1ab0*/  @!P5 MOV R3, 0x14000 ;  /* 0x000140000003d802 */ /* 0x004fe20000000f00 */
[----:B--2---:R-:W-:Y:S10]  /*1ac0*/  @P0 BRA `(.L_x_27) ;  /* 0x00000000000c0947 */ /* 0x004ff40003800000 */
[----:B------:R-:W-:-:S04]  /*1ad0*/  SHF.L.U32 R4, R17, 0x1f, RZ ;  /* 0x0000001f11047819 */ /* 0x000fc800000006ff */
[----:B------:R-:W2:Y:S02]  /*1ae0*/  SYNCS.PHASECHK.TRANS64.TRYWAIT P0, [UR33+0x10], R4 ;  /* 0x00001004ff0075a7 */ /* 0x000ea40008001121 */
[----:B--2---:R-:W-:Y:S05]  /*1af0*/  @!P0 BRA `(.L_x_28) ;  /* 0x0000009400948947 */ /* 0x004fea0003800000 */
.L_x_27:
[----:B------:R2:W-:Y:S01]  /*1b00*/  @!P5 SYNCS.ARRIVE.TRANS64 RZ, [UR33], R3 ;  /* 0x00000003ffffd9a7 */ /* 0x0005e20008000021 */
[----:B------:R-:W-:Y:S04]  /*1b10*/  BSSY.RECONVERGENT B0, `(.L_x_29) ;  /* 0x0000003000007945 */ /* 0x000fe80003800200 */
[----:B------:R-:W-:Y:S05]  /*1b20*/  @P4 BRA `(.L_x_30) ;  /* 0x0000000000044947 */ /* 0x000fea0003800000 */
[----:B------:R-:W-:Y:S05]  /*1b30*/  BPT.TRAP 0x1 ;  /* 0x000000040000795c */ /* 0x000fea0000300000 */
.L_x_30:
[----:B------:R-:W-:Y:S05]  /*1b40*/  BSYNC.RECONVERGENT B0 ;  /* 0x0000000000007941 */ /* 0x000fea0003800200 */
.L_x_29:
        /* <DEDUP_REMOVED lines=32> */
[----:B------:R-:W-:Y:S01]  /*1d50*/  UMOV UR10, UR26 ;  /* 0x0000001a000a7c82 */ /* 0x000fe20008000000 */
[----:B------:R-:W-:Y:S01]  /*1d60*/  UIADD3 UR29, UPT, UPT, UR29, 0x1, URZ ;  /* 0x000000011d1d7890 */ /* 0x000fe2000fffe0ff */
[----:B------:R1:W-:Y:S01]  /*1d70*/  UTMALDG.3D [UR24], [UR40], desc[UR30] ;  /* 0x00001e18280075b4 */ /* 0x0003e20008011000 */
[----:B------:R-:W-:-:S02]  /*1d80*/  UMOV UR42, UR6 ;  /* 0x00000006002a7c82 */ /* 0x000fc40008000000 */
[----:B------:R-:W-:Y:S01]  /*1d90*/  UISETP.NE.AND UP0, UPT, UR29, UR21, UPT ;  /* 0x000000151d00728c */ /* 0x000fe2000bf05270 */
[----:B------:R1:W-:Y:S01]  /*1da0*/  UTMALDG.3D [UR16], [UR38], desc[UR30] ;  /* 0x00001e10260075b4 */ /* 0x0003e20008011000 */
[----:B------:R1:W-:Y:S07]  /*1db0*/  UTMALDG.3D [UR8], [UR38], desc[UR30] ;  /* 0x00001e08260075b4 */ /* 0x0003ee0008011000 */
[----:B------:R-:W-:Y:S05]  /*1dc0*/  BRA.U UP0, `(.L_x_31) ;  /* 0xfffffffd00347547 */ /* 0x000fea000b83ffff */
.L_x_26:
[C---:B-1----:R-:W-:Y:S01]  /*1dd0*/  LEA R2, R16.reuse, UR4, 0x3 ;  /* 0x0000000410027c11 */ /* 0x042fe2000f8e18ff */
[----:B------:R-:W-:Y:S01]  /*1de0*/  NOP ;  /* 0x0000000000007918 */ /* 0x000fe20000000000 */
[----:B--2---:R-:W-:Y:S02]  /*1df0*/  SHF.L.U32 R3, R13, 0x1f, RZ ;  /* 0x0000001f0d037819 */ /* 0x004fe400000006ff */
[----:B------:R-:W-:Y:S02]  /*1e00*/  LEA R4, R16, UR4, 0x4 ;  /* 0x0000000410047c11 */ /* 0x000fe4000f8e20ff */
[----:B------:R-:W1:Y:S02]  /*1e10*/  SYNCS.PHASECHK.TRANS64.TRYWAIT P0, [R2+URZ+0x70], R3 ;  /* 0x00007003020075a7 */ /* 0x000e6400080011ff */
[----:B-1----:R-:W-:Y:S05]  /*1e20*/  @!P0 BRA `(.L_x_32) ;  /* 0x0000009000e08947 */ /* 0x002fea0003800000 */
.L_x_168:
[----:B------:R-:W2:Y:S01]  /*1e30*/  LDS.128 R4, [R4+0x100] ;  /* 0x0001000004047984 */ /* 0x000ea20000000c00 */
[----:B---3--:R-:W-:Y:S01]  /*1e40*/  ISETP.GE.AND P0, PT, R26, 0x1, PT ;  /* 0x000000011a00780c */ /* 0x008fe20003f06270 */
[----:B-1----:R-:W-:Y:S01]  /*1e50*/  VIADD R2, R2, 0x80 ;  /* 0x0000008002027836 */ /* 0x002fe20000000000 */
[----:B------:R-:W-:Y:S01]  /*1e60*/  @!PT LDS RZ, [RZ] ;  /* 0x00000000fffff984 */ /* 0x000fe20000000800 */
[----:B------:R-:W-:Y:S01]  /*1e70*/  @!PT LDS RZ, [RZ] ;  /* 0x00000000fffff984 */ /* 0x000fe20000000800 */
[----:B------:R-:W-:Y:S01]  /*1e80*/  @!PT LDS RZ, [RZ] ;  /* 0x00000000fffff984 */ /* 0x000fe20000000800 */
[----:B------:R-:W-:Y:S01]  /*1e90*/  @!PT LDS RZ, [RZ] ;  /* 0x00000000fffff984 */ /* 0x000fe20000000800 */
[----:B------:R1:W-:Y:S06]  /*1ea0*/  MEMBAR.ALL.CTA ;  /* 0x0000000000007992 */ /* 0x0003ec0000008000 */
[----:B-1----:R-:W1:Y:S01]  /*1eb0*/  FENCE.VIEW.ASYNC.S ;  /* 0x00000000000073c6 */ /* 0x002e620000000000 */
[----:B------:R-:W-:-:S04]  /*1ec0*/  PRMT R2, RZ, 0x654, R2 ;  /* 0x00000654ff027816 */ /* 0x000fc80000000002 */
[----:B-1----:R1:W-:Y:S01]  /*1ed0*/  SYNCS.ARRIVE.TRANS64.RED.A1T0 RZ, [R2+URZ], RZ ;  /* 0x000000ff02ff79a7 */ /* 0x0023e200081004ff */
[----:B--2---:R-:W-:-:S13]  /*1ee0*/  LOP3.LUT P2, RZ, R6, 0x1, RZ, 0xc0, !PT ;  /* 0x0000000106ff7812 */ /* 0x004fda000784c0ff */
[----:B------:R-:W-:Y:S01]  /*1ef0*/  @P2 SHF.R.U32.HI R3, RZ, 0x10, R5 ;  /* 0x00000010ff032819 */ /* 0x000fe20000011605 */
[----:B------:R-:W-:Y:S01]  /*1f00*/  VOTEU.ANY UP0, P2 ;  /* 0x0000000000ff7886 */ /* 0x000fe20001000100 */
[----:B------:R-:W-:Y:S02]  /*1f10*/  @P2 MOV R10, R4 ;  /* 0x00000004000a2202 */ /* 0x000fe40000000f00 */
[----:B------:R-:W-:Y:S02]  /*1f20*/  @P2 R2UR.BROADCAST UR8, R3 ;  /* 0x00000000030822ca */ /* 0x000fe400008e0000 */
[----:B------:R-:W-:-:S11]  /*1f30*/  @P2 LOP3.LUT R9, R5, 0xffff, RZ, 0xc0, !PT ;  /* 0x0000ffff05092812 */ /* 0x000fd600078ec0ff */
[----:B------:R-:W-:Y:S01]  /*1f40*/  @UP0 UMOV UR36, UR8 ;  /* 0x0000000800240c82 */ /* 0x000fe20008000000 */
[----:B-1----:R-:W-:Y:S05]  /*1f50*/  @!P0 BRA `(.L_x_33) ;  /* 0x0000000000b88947 */ /* 0x002fea0003800000 */
[----:B------:R-:W4:Y:S01]  /*1f60*/  LDC.64 R4, c[0x0][0xb18] ;  /* 0x0002c600ff047b82 */ /* 0x000f220000000a00 */
[----:B------:R-:W-:-:S07]  /*1f70*/  ISETP.NE.AND P3, PT, R26, 0x1, PT ;  /* 0x000000011a00780c */ /* 0x000fce0003f65270 */
[----:B------:R-:W1:Y:S08]  /*1f80*/  LDC.64 R6, c[0x0][0xb10] ;  /* 0x0002c400ff067b82 */ /* 0x000e700000000a00 */
[----:B------:R-:W2:Y:S08]  /*1f90*/  LDC R14, c[0x0][0xb20] ;  /* 0x0002c800ff0e7b82 */ /* 0x000eb00000000800 */
[----:B------:R-:W3:Y:S01]  /*1fa0*/  LDC R15, c[0x0][0xb0c] ;  /* 0x0002c300ff0f7b82 */ /* 0x000ee20000000800 */
[----:B----4-:R-:W-:Y:S01]  /*1fb0*/  IMAD.HI.U32 R19, R0, R5, RZ ;  /* 0x0000000500137227 */ /* 0x010fe200078e00ff */
[----:B------:R-:W-:-:S03]  /*1fc0*/  ISETP.NE.AND P0, PT, R4, 0x1, PT ;  /* 0x000000010400780c */ /* 0x000fc60003f05270 */
[----:B------:R-:W-:-:S03]  /*1fd0*/  IMAD.HI.U32 R5, R9, R5, RZ ;  /* 0x0000000509057227 */ /* 0x000fc600078e00ff */
[----:B------:R-:W4:Y:S01]  /*1fe0*/  LDC.64 R2, c[0x0][0xb28] ;  /* 0x0002ca00ff027b82 */ /* 0x000f220000000a00 */
[----:B-1----:R-:W-:-:S04]  /*1ff0*/  IMAD.HI.U32 R20, R8, R6, RZ ;  /* 0x0000000608147227 */ /* 0x002fc800078e00ff */
[----:B------:R-:W-:Y:S01]  /*2000*/  IMAD.HI.U32 R21, R10, R6, RZ ;  /* 0x000000060a157227 */ /* 0x000fe200078e00ff */
[----:B------:R-:W-:Y:S02]  /*2010*/  SHF.R.U32.HI R20, RZ, R7, R20 ;  /* 0x00000007ff147219 */ /* 0x000fe40000011614 */
[-C--:B--2---:R-:W-:Y:S02]  /*2020*/  SHF.R.U32.HI R19, RZ, R14.reuse, R19 ;  /* 0x0000000eff137219 */ /* 0x084fe40000011613 */
[----:B------:R-:W-:Y:S02]  /*2030*/  SHF.R.U32.HI R5, RZ, R14, R5 ;  /* 0x0000000eff057219 */ /* 0x000fe40000011605 */
[----:B------:R-:W-:Y:S02]  /*2040*/  SEL R19, R0, R19, !P0 ;  /* 0x0000001300137207 */ /* 0x000fe40004000000 */
[----:B------:R-:W-:Y:S02]  /*2050*/  SHF.R.U32.HI R21, RZ, R7, R21 ;  /* 0x00000007ff157219 */ /* 0x000fe40000011615 */
[----:B---3--:R-:W-:-:S02]  /*2060*/  ISETP.NE.AND P1, PT, R15, 0x1, PT ;  /* 0x000000010f00780c */ /* 0x008fc40003f25270 */
[----:B------:R-:W-:Y:S02]  /*2070*/  SEL R5, R9, R5, !P0 ;  /* 0x0000000509057207 */ /* 0x000fe40004000000 */
[----:B------:R-:W-:Y:S02]  /*2080*/  SEL R20, R8, R20, !P1 ;  /* 0x0000001408147207 */ /* 0x000fe40004800000 */
[----:B------:R-:W-:Y:S01]  /*2090*/  SEL R21, R10, R21, !P1 ;  /* 0x000000150a157207 */ /* 0x000fe20004800000 */
[----:B----4-:R-:W-:-:S04]  /*20a0*/  IMAD.HI.U32 R18, R19, R2, RZ ;  /* 0x0000000213127227 */ /* 0x010fc800078e00ff */
        /* <DEDUP_REMOVED lines=10> */
[----:B------:R-:W-:-:S04]  /*2150*/  @!P0 IMAD.HI.U32 R7, R21, R2, RZ ;  /* 0x0000000215078227 */ /* 0x000fc800078e00ff */
[----:B------:R-:W-:Y:S01]  /*2160*/  IMAD.MOV R2, RZ, RZ, -R6 ;  /* 0x000000ffff027224 */ /* 0x000fe200078e0a06 */
[----:B------:R-:W-:Y:S02]  /*2170*/  @!P0 SHF.R.U32.HI R3, RZ, R3, R7 ;  /* 0x00000003ff038219 */ /* 0x000fe40000011607 */
[----:B------:R-:W-:Y:S01]  /*2180*/  IADD3 R7, PT, PT, -R5, RZ, RZ ;  /* 0x000000ff05077210 */ /* 0x000fe20007ffe1ff */
[----:B------:R-:W-:Y:S01]  /*2190*/  IMAD R2, R26, R2, R5 ;  /* 0x000000021a027224 */ /* 0x000fe200078e0205 */
        /* <DEDUP_REMOVED lines=10> */
.L_x_33:
[----:B------:R-:W1:Y:S02]  /*2240*/  LDCU UR8, c[0x0][0xb30] ;  /* 0x00016600ff0877ac */ /* 0x000e640008000800 */
[----:B-1----:R-:W-:-:S09]  /*2250*/  UISETP.NE.AND UP0, UPT, UR8, 0x1, UPT ;  /* 0x000000010800788c */ /* 0x002fd2000bf05270 */
[----:B------:R-:W-:Y:S05]  /*2260*/  BRA.U UP0, `(.L_x_34) ;  /* 0x0000000100407547 */ /* 0x000fea000b800000 */
[----:B------:R-:W1:Y:S08]  /*2270*/  LDC.64 R4, c[0x0][0xb10] ;  /* 0x0002c400ff047b82 */ /* 0x000e700000000a00 */
[----:B------:R-:W2:Y:S08]  /*2280*/  LDC.64 R2, c[0x0][0xb18] ;  /* 0x0002c600ff027b82 */ /* 0x000eb00000000a00 */
[----:B------:R-:W3:Y:S08]  /*2290*/  LDC R6, c[0x0][0xb20] ;  /* 0x0002c800ff067b82 */ /* 0x000ef00000000800 */
[----:B------:R-:W4:Y:S01]  /*22a0*/  LDC R7, c[0x0][0xb0c] ;  /* 0x0002c300ff077b82 */ /* 0x000f220000000800 */
[----:B-1----:R-:W-:-:S05]  /*22b0*/  IMAD.HI.U32 R4, R10, R4, RZ ;  /* 0x000000040a047227 */ /* 0x002fca00078e00ff */
[----:B------:R-:W-:Y:S01]  /*22c0*/  SHF.R.U32.HI R4, RZ, R5, R4 ;  /* 0x00000005ff047219 */ /* 0x000fe20000011604 */
[----:B--2---:R-:W-:Y:S01]  /*22d0*/  IMAD.HI.U32 R3, R9, R3, RZ ;  /* 0x0000000309037227 */ /* 0x004fe200078e00ff */
[----:B------:R-:W-:-:S04]  /*22e0*/  ISETP.NE.AND P0, PT, R2, 0x1, PT ;  /* 0x000000010200780c */ /* 0x000fc80003f05270 */
[----:B---3--:R-:W-:-:S04]  /*22f0*/  SHF.R.U32.HI R3, RZ, R6, R3 ;  /* 0x00000006ff037219 */ /* 0x008fc80000011603 */
[----:B------:R-:W-:Y:S02]  /*2300*/  SEL R3, R9, R3, !P0 ;  /* 0x0000000309037207 */ /* 0x000fe40004000000 */
[----:B----4-:R-:W-:-:S04]  /*2310*/  ISETP.NE.AND P1, PT, R7, 0x1, PT ;  /* 0x000000010700780c */ /* 0x010fc80003f25270 */
[----:B------:R-:W-:-:S05]  /*2320*/  SEL R4, R10, R4, !P1 ;  /* 0x000000040a047207 */ /* 0x000fca0004800000 */
[----:B------:R-:W-:Y:S02]  /*2330*/  IMAD.IADD R5, R3, 0x1, -R4 ;  /* 0x0000000103057824 */ /* 0x000fe400078e0a04 */
[----:B------:R-:W-:Y:S02]  /*2340*/  IMAD.IADD R3, R4, 0x1, -R3 ;  /* 0x0000000104037824 */ /* 0x000fe400078e0a03 */
[----:B------:R-:W-:Y:S02]  /*2350*/  IMAD R10, R5, R7, R10 ;  /* 0x00000007050a7224 */ /* 0x000fe400078e020a */
[----:B------:R-:W-:-:S07]  /*2360*/  IMAD R9, R3, R2, R9 ;  /* 0x0000000203097224 */ /* 0x000fce00078e0209 */
.L_x_34:
[----:B------:R-:W-:Y:S01]  /*2370*/  VIADD R16, R16, 0x1 ;  /* 0x0000000110107836 */ /* 0x000fe20000000000 */
[----:B------:R-:W-:Y:S01]  /*2380*/  PLOP3.LUT P1, PT, PT, PT, PT, 0x80, 0x8 ;  /* 0x000000000008781c */ /* 0x000fe20003f2f070 */
[----:B------:R-:W-:Y:S02]  /*2390*/  IMAD.IADD R15, R10, 0x1, R63 ;  /* 0x000000010a0f7824 */ /* 0x000fe400078e023f */
[----:B------:R-:W-:Y:S01]  /*23a0*/  IMAD.IADD R14, R9, 0x1, R62 ;  /* 0x00000001090e7824 */ /* 0x000fe200078e023e */
[----:B------:R-:W-:-:S04]  /*23b0*/  ISETP.NE.AND P0, PT, R16, 0x2, PT ;  /* 0x000000021000780c */ /* 0x000fc80003f05270 */
[----:B------:R-:W-:Y:S02]  /*23c0*/  SEL R2, RZ, 0x1, P0 ;  /* 0x00000001ff027807 */ /* 0x000fe40000000000 */
[----:B------:R-:W-:Y:S02]  /*23d0*/  SEL R16, R16, RZ, P0 ;  /* 0x000000ff10107207 */ /* 0x000fe40000000000 */
[----:B------:R-:W-:Y:S01]  /*23e0*/  LOP3.LUT R13, R13, R2, RZ, 0x3c, !PT ;  /* 0x000000020d0d7212 */ /* 0x000fe200078e3cff */
[----:B------:R-:W-:Y:S06]  /*23f0*/  @P2 BRA `(.L_x_35) ;  /* 0xfffffff000402947 */ /* 0x000fec000383ffff */
[----:B------:R-:W-:Y:S01]  /*2400*/  UIADD3 UR5, UPT, UPT, UR4, 0x10, URZ ;  /* 0x0000001004057890 */ /* 0x000fe2000fffe0ff */
[----:B------:R-:W-:-:S03]  /*2410*/  SHF.L.U32 R2, R17, 0x1f, RZ ;  /* 0x0000001f11027819 */ /* 0x000fc600000006ff */
[----:B------:R-:W-:-:S09]  /*2420*/  ULEA UR4, UR6, UR5, 0x3 ;  /* 0x0000000506047291 */ /* 0x000fd2000f8e18ff */
[----:B------:R-:W1:Y:S02]  /*2430*/  SYNCS.PHASECHK.TRANS64.TRYWAIT P0, [UR4], R2 ;  /* 0x00000002ff0075a7 */ /* 0x000e640008001104 */
[----:B-1----:R-:W-:Y:S05]  /*2440*/  @!P0 BRA `(.L_x_36) ;  /* 0x0000008c006c8947 */ /* 0x002fea0003800000 */
.L_x_170:
[----:B------:R-:W-:-:S04]  /*2450*/  UIADD3 UR6, UPT, UPT, UR6, 0x1, URZ ;  /* 0x0000000106067890 */ /* 0x000fc8000fffe0ff */
[----:B------:R-:W-:-:S04]  /*2460*/  UISETP.NE.AND UP0, UPT, UR6, 0x2, UPT ;  /* 0x000000020600788c */ /* 0x000fc8000bf05270 */
[----:B------:R-:W-:Y:S02]  /*2470*/  USEL UR4, URZ, 0x1, UP0 ;  /* 0x00000001ff047887 */ /* 0x000fe40008000000 */
[----:B------:R-:W-:-:S04]  /*2480*/  USEL UR6, UR6, URZ, UP0 ;  /* 0x000000ff06067287 */ /* 0x000fc80008000000 */
[----:B------:R-:W-:Y:S01]  /*2490*/  ULEA UR6, UR6, UR5, 0x3 ;  /* 0x0000000506067291 */ /* 0x000fe2000f8e18ff */
[----:B-1----:R-:W-:-:S04]  /*24a0*/  LOP3.LUT R2, R17, UR4, RZ, 0x3c, !PT ;  /* 0x0000000411027c12 */ /* 0x002fc8000f8e3cff */
[----:B------:R-:W-:Y:S01]  /*24b0*/  SHF.L.U32 R2, R2, 0x1f, RZ ;  /* 0x0000001f02027819 */ /* 0x000fe200000006ff */
[----:B----4-:R-:W-:-:S07]  /*24c0*/  IMAD.U32 R0, RZ, RZ, UR6 ;  /* 0x00000006ff007e24 */ /* 0x010fce000f8e00ff */
.L_x_37:
[----:B-1----:R1:W2:Y:S02]  /*24d0*/  SYNCS.PHASECHK.TRANS64.TRYWAIT P0, [R0+URZ], R2 ;  /* 0x00000002000075a7 */ /* 0x0022a400080011ff */
[----:B--2---:R-:W-:Y:S05]  /*24e0*/  @!P0 NANOSLEEP.SYNCS 0x989680 ;  /* 0x009896800000895d */ /* 0x004fea0003900000 */
[----:B------:R-:W2:Y:S02]  /*24f0*/  @!P0 SYNCS.PHASECHK.TRANS64 P0, [R0+URZ], R2 ;  /* 0x00000002000085a7 */ /* 0x000ea400080010ff */
[----:B--2---:R-:W-:Y:S05]  /*2500*/  @P0 EXIT ;  /* 0x000000000000094d */ /* 0x004fea0003800000 */
[----:B------:R-:W-:Y:S05]  /*2510*/  BRA `(.L_x_37) ;  /* 0xfffffffc00ec7947 */ /* 0x000fea000383ffff */
.L_x_17:
[----:B------:R-:W-:-:S04]  /*2520*/  UISETP.NE.AND UP1, UPT, UR37, URZ, UPT ;  /* 0x000000ff2500728c */ /* 0x000fc8000bf25270 */
[----:B------:R-:W-:-:S09]  /*2530*/  UISETP.NE.OR UP1, UPT, UR8, 0x1, UP1 ;  /* 0x000000010800788c */ /* 0x000fd20008f25670 */
[----:B------:R-:W-:Y:S05]  /*2540*/  BRA.U UP1, `(.L_x_38) ;  /* 0x0000000501487547 */ /* 0x000fea000b800000 */
[----:B------:R-:W-:Y:S01]  /*2550*/  ISETP.NE.AND P2, PT, R2, RZ, PT ;  /* 0x000000ff0200720c */ /* 0x000fe20003f45270 */
[----:B------:R-:W-:Y:S01]  /*2560*/  IMAD.MOV.U32 R12, RZ, RZ, 0x1 ;  /* 0x00000001ff0c7424 */ /* 0x000fe200078e00ff */
[----:B------:R-:W-:Y:S02]  /*2570*/  CS2R R10, SRZ ;  /* 0x00000000000a7805 */ /* 0x000fe4000001ff00 */
[----:B------:R-:W-:Y:S01]  /*2580*/  CS2R R8, SRZ ;  /* 0x0000000000087805 */ /* 0x000fe2000001ff00 */
[----:B------:R-:W-:Y:S01]  /*2590*/  UMOV UR4, 0x400 ;  /* 0x0000040000047882 */ /* 0x000fe20000000000 */
[----:B------:R-:W-:Y:S01]  /*25a0*/  UMOV UR6, URZ ;  /* 0x000000ff00067c82 */ /* 0x000fe20008000000 */
[----:B------:R-:W-:-:S12]  /*25b0*/  ULEA UR37, UR37, UR4, 0x18 ;  /* 0x0000000425257291 */ /* 0x000fd8000f8ec0ff */
.L_x_42:
[----:B------:R-:W-:Y:S02]  /*25c0*/  LEA R0, R8, UR37, 0x3 ;  /* 0x0000002508007c11 */ /* 0x000fe4000f8e18ff */
[----:B------:R-:W-:-:S03]  /*25d0*/  SHF.L.U32 R4, R9, 0x1f, RZ ;  /* 0x0000001f09047819 */ /* 0x000fc600000006ff */
[----:B------:R-:W-:Y:S01]  /*25e0*/  VIADD R5, R0, 0xe0 ;  /* 0x000000e000057836 */ /* 0x000fe20000000000 */
[----:B------:R-:W1:Y:S02]  /*25f0*/  SYNCS.PHASECHK.TRANS64.TRYWAIT P0, [R0+URZ+0xd0], R4 ;  /* 0x0000d004000075a7 */ /* 0x000e6400080011ff */
[----:B-1----:R-:W-:Y:S05]  /*2600*/  @!P0 BRA `(.L_x_39) ;  /* 0x0000008c00148947 */ /* 0x002fea0003800000 */
.L_x_171:
[----:B------:R-:W-:Y:S01]  /*2610*/  ULEA UR5, UR6, UR37, 0x3 ;  /* 0x0000002506057291 */ /* 0x000fe2000f8e18ff */
[----:B-1----:R-:W-:Y:S01]  /*2620*/  PRMT R0, RZ, 0x654, R5 ;  /* 0x00000654ff007816 */ /* 0x002fe20000000005 */
[----:B------:R-:W-:Y:S01]  /*2630*/  @!P2 IMAD.MOV.U32 R4, RZ, RZ, 0x10 ;  /* 0x00000010ff04a424 */ /* 0x000fe200078e00ff */
[----:B------:R-:W-:Y:S01]  /*2640*/  SHF.L.U32 R5, R12, 0x1f, RZ ;  /* 0x0000001f0c057819 */ /* 0x000fe200000006ff */
[----:B------:R-:W-:Y:S01]  /*2650*/  UIADD3 UR4, UPT, UPT, UR5, 0x70, URZ ;  /* 0x0000007005047890 */ /* 0x000fe2000fffe0ff */
[----:B------:R1:W-:Y:S05]  /*2660*/  SYNCS.ARRIVE.TRANS64.RED.A1T0 RZ, [R0+URZ], RZ ;  /* 0x000000ff00ff79a7 */ /* 0x0003ea00081004ff */
[----:B------:R-:W-:Y:S01]  /*2670*/  IMAD.U32 R6, RZ, RZ, UR4 ;  /* 0x00000004ff067e24 */ /* 0x000fe2000f8e00ff */
[----:B------:R-:W2:Y:S04]  /*2680*/  SYNCS.PHASECHK.TRANS64.TRYWAIT P0, [UR5+0x80], R5 ;  /* 0x00008005ff0075a7 */ /* 0x000ea80008001105 */
[----:B------:R-:W-:Y:S01]  /*2690*/  PRMT R6, R2, 0x654, R6 ;  /* 0x0000065402067816 */ /* 0x000fe20000000006 */
[----:B-12---:R-:W-:Y:S06]  /*26a0*/  @!P0 BRA `(.L_x_40) ;  /* 0x0000008c00008947 */ /* 0x006fec0003800000 */
.L_x_173:
[----:B------:R-:W-:Y:S01]  /*26b0*/  ULEA UR4, UR6, UR37, 0x4 ;  /* 0x0000002506047291 */ /* 0x000fe2000f8e20ff */
[----:B------:R-:W-:Y:S01]  /*26c0*/  SEL R3, R6, R3, !P2 ;  /* 0x0000000306037207 */ /* 0x000fe20005000000 */
[----:B------:R-:W-:Y:S01]  /*26d0*/  UIADD3 UR5, UPT, UPT, UR5, 0x70, URZ ;  /* 0x0000007005057890 */ /* 0x000fe2000fffe0ff */
[----:B-1----:R-:W-:Y:S01]  /*26e0*/  LEA R0, R11, UR37, 0x3 ;  /* 0x000000250b007c11 */ /* 0x002fe2000f8e18ff */
[----:B------:R-:W-:Y:S01]  /*26f0*/  UIADD3 UR4, UPT, UPT, UR4, 0x100, URZ ;  /* 0x0000010004047890 */ /* 0x000fe2000fffe0ff */
[----:B------:R1:W-:Y:S01]  /*2700*/  @!P2 SYNCS.ARRIVE.TRANS64.RED RZ, [R3+URZ], R4 ;  /* 0x0000000403ffa9a7 */ /* 0x0003e200080004ff */
[----:B------:R-:W-:Y:S01]  /*2710*/  UIADD3 UR6, UPT, UPT, UR6, 0x1, URZ ;  /* 0x0000000106067890 */ /* 0x000fe2000fffe0ff */
[----:B------:R-:W-:-:S03]  /*2720*/  VIADD R8, R8, 0x1 ;  /* 0x0000000108087836 */ /* 0x000fc60000000000 */
[----:B------:R-:W-:Y:S02]  /*2730*/  UISETP.NE.AND UP0, UPT, UR6, 0x2, UPT ;  /* 0x000000020600788c */ /* 0x000fe4000bf05270 */
[----:B------:R-:W-:Y:S01]  /*2740*/  ISETP.NE.AND P0, PT, R8, 0x2, PT ;  /* 0x000000020800780c */ /* 0x000fe20003f05270 */
[----:B------:R-:W-:Y:S06]  /*2750*/  UGETNEXTWORKID.BROADCAST [UR4], [UR5] ;  /* 0x00000000040073ca */ /* 0x000fec0008000100 */
[----:B------:R-:W-:Y:S02]  /*2760*/  USEL UR4, URZ, 0x1, UP0 ;  /* 0x00000001ff047887 */ /* 0x000fe40008000000 */
[----:B------:R-:W-:-:S04]  /*2770*/  USEL UR6, UR6, URZ, UP0 ;  /* 0x000000ff06067287 */ /* 0x000fc80008000000 */
[----:B------:R-:W-:Y:S02]  /*2780*/  LOP3.LUT R12, R12, UR4, RZ, 0x3c, !PT ;  /* 0x000000040c0c7c12 */ /* 0x000fe4000f8e3cff */
[----:B-1----:R-:W-:-:S04]  /*2790*/  SHF.L.U32 R4, R10, 0x1f, RZ ;  /* 0x0000001f0a047819 */ /* 0x002fc800000006ff */
[----:B------:R-:W1:Y:S02]  /*27a0*/  SYNCS.PHASECHK.TRANS64.TRYWAIT P1, [R0+URZ+0x70], R4 ;  /* 0x00007004000075a7 */ /* 0x000e6400080211ff */
[----:B-1----:R-:W-:Y:S05]  /*27b0*/  @!P1 BRA `(.L_x_41) ;  /* 0x0000008800d49947 */ /* 0x002fea0003800000 */
.L_x_174:
[C---:B-1----:R-:W-:Y:S01]  /*27c0*/  LEA R4, R11.reuse, UR37, 0x4 ;  /* 0x000000250b047c11 */ /* 0x042fe2000f8e20ff */
[----:B------:R-:W-:Y:S01]  /*27d0*/  VIADD R0, R0, 0x80 ;  /* 0x0000008000007836 */ /* 0x000fe20000000000 */
[----:B------:R-:W-:Y:S01]  /*27e0*/  SEL R8, R8, RZ, P0 ;  /* 0x000000ff08087207 */ /* 0x000fe20000000000 */
[----:B------:R-:W-:-:S03]  /*27f0*/  VIADD R11, R11, 0x1 ;  /* 0x000000010b0b7836 */ /* 0x000fc60000000000 */
[----:B------:R-:W1:Y:S01]  /*2800*/  LDS.128 R4, [R4+0x100] ;  /* 0x0001000004047984 */ /* 0x000e620000000c00 */
[----:B------:R-:W-:Y:S02]  /*2810*/  PRMT R0, RZ, 0x654, R0 ;  /* 0x00000654ff007816 */ /* 0x000fe40000000000 */
[C---:B------:R-:W-:Y:S01]  /*2820*/  ISETP.NE.AND P1, PT, R11.reuse, 0x2, PT ;  /* 0x000000020b00780c */ /* 0x040fe20003f25270 */
[----:B------:R-:W-:Y:S01]  /*2830*/  @!PT LDS RZ, [RZ] ;  /* 0x00000000fffff984 */ /* 0x000fe20000000800 */
[----:B------:R-:W-:Y:S01]  /*2840*/  @!PT LDS RZ, [RZ] ;  /* 0x00000000fffff984 */ /* 0x000fe20000000800 */
[----:B------:R-:W-:Y:S01]  /*2850*/  @!PT LDS RZ, [RZ] ;  /* 0x00000000fffff984 */ /* 0x000fe20000000800 */
[----:B------:R-:W-:Y:S01]  /*2860*/  @!PT LDS RZ, [RZ] ;  /* 0x00000000fffff984 */ /* 0x000fe20000000800 */
[----:B------:R2:W-:Y:S06]  /*2870*/  MEMBAR.ALL.CTA ;  /* 0x0000000000007992 */ /* 0x0005ec0000008000 */
[----:B--2---:R-:W2:Y:S01]  /*2880*/  FENCE.VIEW.ASYNC.S ;  /* 0x00000000000073c6 */ /* 0x004ea20000000000 */
[----:B------:R-:W-:Y:S01]  /*2890*/  SEL R11, R11, RZ, P1 ;  /* 0x000000ff0b0b7207 */ /* 0x000fe20000800000 */
[----:B--2---:R2:W-:Y:S01]  /*28a0*/  SYNCS.ARRIVE.TRANS64.RED.A1T0 RZ, [R0+URZ], RZ ;  /* 0x000000ff00ff79a7 */ /* 0x0045e200081004ff */
[----:B-1----:R-:W-:-:S02]  /*28b0*/  LOP3.LUT P3, RZ, R6, 0x1, RZ, 0xc0, !PT ;  /* 0x0000000106ff7812 */ /* 0x002fc4000786c0ff */
[----:B------:R-:W-:-:S04]  /*28c0*/  SEL R4, RZ, 0x1, P1 ;  /* 0x00000001ff047807 */ /* 0x000fc80000800000 */
[----:B------:R-:W-:Y:S02]  /*28d0*/  LOP3.LUT R10, R10, R4, RZ, 0x3c, !PT ;  /* 0x000000040a0a7212 */ /* 0x000fe400078e3cff */
[----:B--2---:R-:W-:-:S04]  /*28e0*/  SEL R0, RZ, 0x1, P0 ;  /* 0x00000001ff007807 */ /* 0x004fc80000000000 */
[----:B------:R-:W-:Y:S01]  /*28f0*/  LOP3.LUT R9, R9, R0, RZ, 0x3c, !PT ;  /* 0x0000000009097212 */ /* 0x000fe200078e3cff */
[----:B------:R-:W-:Y:S06]  /*2900*/  @P3 BRA `(.L_x_42) ;  /* 0xfffffffc002c3947 */ /* 0x000fec000383ffff */
[----:B------:R-:W-:Y:S01]  /*2910*/  ULEA UR5, UR6, UR37, 0x3 ;  /* 0x0000002506057291 */ /* 0x000fe2000f8e18ff */
[----:B------:R-:W-:-:S08]  /*2920*/  SHF.L.U32 R2, R12, 0x1f, RZ ;  /* 0x0000001f0c027819 */ /* 0x000fd000000006ff */
[----:B------:R-:W1:Y:S02]  /*2930*/  SYNCS.PHASECHK.TRANS64 P0, [UR5+0x80], R2 ;  /* 0x00008002ff0075a7 */ /* 0x000e640008001005 */
[----:B-1----:R-:W-:Y:S05]  /*2940*/  @P0 BRA `(.L_x_43) ;  /* 0x0000000000080947 */ /* 0x002fea0003800000 */
[----:B------:R-:W1:Y:S02]  /*2950*/  SYNCS.PHASECHK.TRANS64.TRYWAIT P0, [UR5+0x80], R2 ;  /* 0x00008002ff0075a7 */ /* 0x000e640008001105 */
[----:B-1----:R-:W-:Y:S05]  /*2960*/  @!P0 BRA `(.L_x_44) ;  /* 0x00000088007c8947 */ /* 0x002fea0003800000 */
.L_x_43:
[----:B------:R-:W-:-:S04]  /*2970*/  UIADD3 UR4, UPT, UPT, UR6, 0x1, URZ ;  /* 0x0000000106047890 */ /* 0x000fc8000fffe0ff */
[----:B------:R-:W-:-:S04]  /*2980*/  UISETP.NE.AND UP0, UPT, UR4, 0x2, UPT ;  /* 0x000000020400788c */ /* 0x000fc8000bf05270 */
[----:B------:R-:W-:Y:S02]  /*2990*/  USEL UR7, URZ, 0x1, UP0 ;  /* 0x00000001ff077887 */ /* 0x000fe40008000000 */
[----:B------:R-:W-:-:S04]  /*29a0*/  USEL UR4, UR4, URZ, UP0 ;  /* 0x000000ff04047287 */ /* 0x000fc80008000000 */
[----:B------:R-:W-:Y:S01]  /*29b0*/  ULEA UR4, UR4, UR37, 0x3 ;  /* 0x0000002504047291 */ /* 0x000fe2000f8e18ff */
[----:B-1----:R-:W-:-:S04]  /*29c0*/  LOP3.LUT R2, R12, UR7, RZ, 0x3c, !PT ;  /* 0x000000070c027c12 */ /* 0x002fc8000f8e3cff */
[----:B------:R-:W-:-:S04]  /*29d0*/  SHF.L.U32 R0, R2, 0x1f, RZ ;  /* 0x0000001f02007819 */ /* 0x000fc800000006ff */
[----:B------:R-:W1:Y:S02]  /*29e0*/  SYNCS.PHASECHK.TRANS64 P0, [UR4+0x80], R0 ;  /* 0x00008000ff0075a7 */ /* 0x000e640008001004 */
[----:B-1----:R-:W-:Y:S05]  /*29f0*/  @P0 EXIT ;  /* 0x000000000000094d */ /* 0x002fea0003800000 */
[----:B------:R-:W-:Y:S02]  /*2a00*/  SHF.L.U32 R2, R2, 0x1f, RZ ;  /* 0x0000001f02027819 */ /* 0x000fe400000006ff */
[----:B------:R-:W-:-:S07]  /*2a10*/  MOV R0, UR4 ;  /* 0x0000000400007c02 */ /* 0x000fce0008000f00 */
.L_x_45:
[----:B-1----:R1:W2:Y:S02]  /*2a20*/  SYNCS.PHASECHK.TRANS64.TRYWAIT P0, [R0+URZ+0x80], R2 ;  /* 0x00008002000075a7 */ /* 0x0022a400080011ff */
[----:B--2---:R-:W-:Y:S05]  /*2a30*/  @!P0 NANOSLEEP.SYNCS 0x989680 ;  /* 0x009896800000895d */ /* 0x004fea0003900000 */
[----:B------:R-:W2:Y:S02]  /*2a40*/  @!P0 SYNCS.PHASECHK.TRANS64 P0, [R0+URZ+0x80], R2 ;  /* 0x00008002000085a7 */ /* 0x000ea400080010ff */
[----:B--2---:R-:W-:Y:S05]  /*2a50*/  @P0 EXIT ;  /* 0x000000000000094d */ /* 0x004fea0003800000 */
[----:B------:R-:W-:Y:S05]  /*2a60*/  BRA `(.L_x_45) ;  /* 0xfffffffc00ec7947 */ /* 0x000fea000383ffff */
.L_x_38:
[----:B------:R-:W-:-:S09]  /*2a70*/  UISETP.NE.AND UP1, UPT, UR8, URZ, UPT ;  /* 0x000000ff0800728c */ /* 0x000fd2000bf25270 */
[----:B------:R-:W-:Y:S05]  /*2a80*/  BRA.U UP1, `(.L_x_46) ;  /* 0x00000011013c7547 */ /* 0x000fea000b800000 */
[----:B------:R-:W-:Y:S01]  /*2a90*/  UMOV UR4, 0x40 ;  /* 0x0000004000047882 */ /* 0x000fe20000000000 */
[----:B------:R-:W-:Y:S01]  /*2aa0*/  NOP ;  /* 0x0000000000007918 */ /* 0x000fe20000000000 */
[----:B------:R-:W-:Y:S01]  /*2ab0*/  ULEA UR4, UR37, UR4, 0x18 ;  /* 0x0000000425047291 */ /* 0x000fe2000f8ec0ff */
[----:B------:R-:W-:Y:S02]  /*2ac0*/  UMOV UR5, 0x400 ;  /* 0x0000040000057882 */ /* 0x000fe40000000000 */
[----:B------:R-:W-:-:S06]  /*2ad0*/  ULEA UR37, UR37, UR5, 0x18 ;  /* 0x0000000525257291 */ /* 0x000fcc000f8ec0ff */
[----:B------:R-:W1:Y:S02]  /*2ae0*/  LDS.U8 R0, [UR4+0x1c] ;  /* 0x00001c04ff007984 */ /* 0x000e640008000000 */
[----:B-1----:R-:W-:-:S13]  /*2af0*/  ISETP.NE.AND P0, PT, R0, RZ, PT ;  /* 0x000000ff0000720c */ /* 0x002fda0003f05270 */
[----:B------:R-:W-:Y:S05]  /*2b00*/  @P0 BRA `(.L_x_47) ;  /* 0x0000000000580947 */ /* 0x000fea0003800000 */
[----:B------:R-:W-:-:S13]  /*2b10*/  ELECT P0, URZ, PT ;  /* 0x0000000000ff782f */ /* 0x000fda0003800000 */
[----:B------:R-:W-:Y:S05]  /*2b20*/  @!P0 BRA `(.L_x_48) ;  /* 0x0000000000608947 */ /* 0x000fea0003800000 */
[----:B------:R-:W-:Y:S01]  /*2b30*/  UMOV UR5, 0x10 ;  /* 0x0000001000057882 */ /* 0x000fe20000000000 */
[----:B------:R-:W-:Y:S01]  /*2b40*/  HFMA2 R0, -RZ, RZ, 0, 5.9604644775390625e-08 ;  /* 0x00000001ff007431 */ /* 0x000fe200000001ff */
[----:B------:R-:W-:-:S03]  /*2b50*/  MOV R2, 0xffff ;  /* 0x0000ffff00027802 */ /* 0x000fc60000000f00 */
[----:B------:R-:W-:Y:S04]  /*2b60*/  DEPBAR.LE SB1, 0x36 ;  /* 0x00009d800000791a */ /* 0x000fe80000000000 */
[----:B------:R-:W1:Y:S02]  /*2b70*/  UTCATOMSWS.FIND_AND_SET.ALIGN UP0, UR5, UR5 ;  /* 0x00000005000575e3 */ /* 0x000e640008000800 */
[----:B-1----:R-:W-:Y:S01]  /*2b80*/  MOV R3, UR5 ;  /* 0x0000000500037c02 */ /* 0x002fe20008000f00 */
[----:B------:R-:W-:Y:S06]  /*2b90*/  BRA.U UP0, `(.L_x_49) ;  /* 0x0000000100187547 */ /* 0x000fec000b800000 */
.L_x_50:
[----:B------:R-:W-:Y:S05]  /*2ba0*/  NANOSLEEP 0x64 ;  /* 0x000000640000795d */ /* 0x000fea0003800000 */
[----:B------:R-:W-:-:S05]  /*2bb0*/  UMOV UR5, 0x10 ;  /* 0x0000001000057882 */ /* 0x000fca0000000000 */
[----:B------:R-:W-:Y:S04]  /*2bc0*/  DEPBAR.LE SB1, 0x36 ;  /* 0x00009d800000791a */ /* 0x000fe80000000000 */
[----:B------:R-:W1:Y:S02]  /*2bd0*/  UTCATOMSWS.FIND_AND_SET.ALIGN UP0, UR5, UR5 ;  /* 0x00000005000575e3 */ /* 0x000e640008000800 */
[----:B-1----:R-:W-:Y:S01]  /*2be0*/  MOV R3, UR5 ;  /* 0x0000000500037c02 */ /* 0x002fe20008000f00 */
[----:B------:R-:W-:Y:S05]  /*2bf0*/  BRA.U !UP0, `(.L_x_50) ;  /* 0xfffffffd08e87547 */ /* 0x000fea000b83ffff */
.L_x_49:
[-C--:B------:R-:W-:Y:S02]  /*2c00*/  SHF.L.U32 R2, R2, R3.reuse, RZ ;  /* 0x0000000302027219 */ /* 0x080fe400000006ff */
[----:B------:R-:W-:Y:S01]  /*2c10*/  SHF.L.U32 R0, R0, R3, RZ ;  /* 0x0000000300007219 */ /* 0x000fe200000006ff */
[----:B------:R-:W-:Y:S02]  /*2c20*/  IMAD.SHL.U32 R3, R3, 0x20, RZ ;  /* 0x0000002003037824 */ /* 0x000fe400078e00ff */
[----:B------:R1:W-:Y:S04]  /*2c30*/  ATOMS.OR RZ, [UR4+0x14], R2 ;  /* 0x00001402ffff798c */ /* 0x0003e8000b000004 */
[----:B------:R1:W-:Y:S04]  /*2c40*/  ATOMS.OR RZ, [UR4+0x18], R0 ;  /* 0x00001800ffff798c */ /* 0x0003e8000b000004 */
[----:B------:R1:W-:Y:S01]  /*2c50*/  STS [UR37+0x120], R3 ;  /* 0x00012003ff007988 */ /* 0x0003e20008000825 */
[----:B------:R-:W-:Y:S05]  /*2c60*/  BRA `(.L_x_48) ;  /* 0x0000000000107947 */ /* 0x000fea0003800000 */
.L_x_47:
[----:B------:R-:W-:Y:S02]  /*2c70*/  MOV R0, 0xffffffff ;  /* 0xffffffff00007802 */ /* 0x000fe40000000f00 */
[----:B------:R-:W-:-:S03]  /*2c80*/  MOV R2, 0x2cb0 ;  /* 0x00002cb000027802 */ /* 0x000fc60000000f00 */
[----:B------:R1:W-:Y:S04]  /*2c90*/  STS [UR37+0x120], R0 ;  /* 0x00012000ff007988 */ /* 0x0003e80008000825 */
[----:B-1-3-5:R-:W-:Y:S05]  /*2ca0*/  CALL.REL.NOINC `($__internal_1_$__cuda_sm10x_tcgen05_guardrail_trap_phase_invalid_during_alloc) ;  /* 0x0000009000747944 */ /* 0x02afea0003c00000 */
.L_x_48:
[----:B------:R-:W-:Y:S05]  /*2cb0*/  WARPSYNC.ALL ;  /* 0x0000000000007948 */ /* 0x000fea0003800000 */
[----:B------:R-:W2:Y:S01]  /*2cc0*/  S2UR UR5, SR_CgaCtaId ;  /* 0x00000000000579c3 */ /* 0x000ea20000008800 */
[----:B------:R-:W-:Y:S01]  /*2cd0*/  UMOV UR4, 0x400 ;  /* 0x0000040000047882 */ /* 0x000fe20000000000 */
[----:B------:R-:W-:-:S06]  /*2ce0*/  NOP ;  /* 0x0000000000007918 */ /* 0x000fcc0000000000 */
[----:B------:R-:W-:Y:S06]  /*2cf0*/  BAR.ARV 0x6, 0xa0 ;  /* 0x0182800000007b1d */ /* 0x000fec0000002000 */
[----:B------:R-:W4:Y:S01]  /*2d00*/  LDCU UR7, c[0x0][0x38c] ;  /* 0x00007180ff0777ac */ /* 0x000f220008000800 */
[----:B------:R-:W-:Y:S01]  /*2d10*/  IMAD.MOV.U32 R11, RZ, RZ, 0x1 ;  /* 0x00000001ff0b7424 */ /* 0x000fe200078e00ff */
[----:B------:R-:W-:Y:S01]  /*2d20*/  CS2R R8, SRZ ;  /* 0x0000000000087805 */ /* 0x000fe2000001ff00 */
[----:B------:R-:W-:Y:S01]  /*2d30*/  IMAD.MOV.U32 R10, RZ, RZ, RZ ;  /* 0x000000ffff0a7224 */ /* 0x000fe200078e00ff */
[----:B------:R-:W3:Y:S01]  /*2d40*/  LDCU UR6, c[0x0][0x38c] ;  /* 0x00007180ff0677ac */ /* 0x000ee20008000800 */
[----:B------:R-:W-:Y:S01]  /*2d50*/  UMOV UR15, URZ ;  /* 0x000000ff000f7c82 */ /* 0x000fe20008000000 */
[----:B------:R-:W-:Y:S01]  /*2d60*/  UMOV UR14, URZ ;  /* 0x000000ff000e7c82 */ /* 0x000fe20008000000 */
[----:B--2---:R-:W-:Y:S01]  /*2d70*/  ULEA UR5, UR5, UR4, 0x18 ;  /* 0x0000000405057291 */ /* 0x004fe2000f8ec0ff */
[----:B------:R-:W-:Y:S01]  /*2d80*/  UMOV UR32, 0x0 ;  /* 0x0000000000207882 */ /* 0x000fe20000000000 */
[----:B------:R-:W-:-:S02]  /*2d90*/  UMOV UR33, 0x4400910 ;  /* 0x0440091000217882 */ /* 0x000fc40000000000 */
[----:B------:R-:W-:Y:S02]  /*2da0*/  UIADD3 UR9, UPT, UPT, UR5, 0x8800, URZ ;  /* 0x0000880005097890 */ /* 0x000fe4000fffe0ff */
[----:B------:R-:W-:Y:S02]  /*2db0*/  UIADD3 UR10, UPT, UPT, UR5, 0x10800, URZ ;  /* 0x00010800050a7890 */ /* 0x000fe4000fffe0ff */
[----:B----4-:R-:W-:Y:S01]  /*2dc0*/  UIADD3 UR7, UPT, UPT, UR7, 0x3f, URZ ;  /* 0x0000003f07077890 */ /* 0x010fe2000fffe0ff */
[----:B-1----:R-:W1:Y:S01]  /*2dd0*/  LDS R0, [UR5+0x120] ;  /* 0x00012005ff007984 */ /* 0x002e620008000800 */
[----:B------:R-:W-:Y:S02]  /*2de0*/  USHF.R.U32.HI UR9, URZ, 0x4, UR9 ;  /* 0x00000004ff097899 */ /* 0x000fe40008011609 */
[----:B------:R-:W-:Y:S02]  /*2df0*/  USHF.R.S32.HI UR4, URZ, 0x1f, UR7 ;  /* 0x0000001fff047899 */ /* 0x000fe40008011407 */
[----:B------:R-:W-:-:S02]  /*2e00*/  USHF.R.U32.HI UR10, URZ, 0x4, UR10 ;  /* 0x00000004ff0a7899 */ /* 0x000fc4000801160a */
[----:B------:R-:W-:Y:S02]  /*2e10*/  ULEA.HI UR4, UR4, UR7, URZ, 0x6 ;  /* 0x0000000704047291 */ /* 0x000fe4000f8f30ff */
[----:B------:R-:W-:Y:S02]  /*2e20*/  ULOP3.LUT UR9, UR9, 0x3fff, URZ, 0xc0, !UPT ;  /* 0x00003fff09097892 */ /* 0x000fe4000f8ec0ff */
[----:B------:R-:W-:Y:S02]  /*2e30*/  USHF.R.S32.HI UR4, URZ, 0x6, UR4 ;  /* 0x00000006ff047899 */ /* 0x000fe40008011404 */
[----:B------:R-:W-:Y:S02]  /*2e40*/  ULOP3.LUT UR10, UR10, 0x3fff, URZ, 0xc0, !UPT ;  /* 0x00003fff0a0a7892 */ /* 0x000fe4000f8ec0ff */
[----:B------:R-:W-:Y:S01]  /*2e50*/  UISETP.LT.AND UP0, UPT, UR4, 0x1, UPT ;  /* 0x000000010400788c */ /* 0x000fe2000bf01270 */
[----:B------:R-:W-:Y:S01]  /*2e60*/  UMOV UR30, 0x0 ;  /* 0x00000000001e7882 */ /* 0x000fe20000000000 */
[----:B------:R-:W-:-:S02]  /*2e70*/  UMOV UR31, 0x4400910 ;  /* 0x04400910001f7882 */ /* 0x000fc40000000000 */
[----:B------:R-:W-:Y:S01]  /*2e80*/  USEL UR8, UR4, 0x1, !UP0 ;  /* 0x0000000104087887 */ /* 0x000fe2000c000000 */
[----:B------:R-:W-:Y:S01]  /*2e90*/  UMOV UR28, 0x0 ;  /* 0x00000000001c7882 */ /* 0x000fe20000000000 */
[----:B------:R-:W-:Y:S01]  /*2ea0*/  UMOV UR29, 0x4400910 ;  /* 0x04400910001d7882 */ /* 0x000fe20000000000 */
[----:B------:R-:W-:Y:S01]  /*2eb0*/  UMOV UR26, 0x0 ;  /* 0x00000000001a7882 */ /* 0x000fe20000000000 */
[----:B------:R-:W-:Y:S01]  /*2ec0*/  UMOV UR27, 0x4400910 ;  /* 0x04400910001b7882 */ /* 0x000fe20000000000 */
[----:B------:R-:W-:Y:S01]  /*2ed0*/  UMOV UR24, 0x0 ;  /* 0x0000000000187882 */ /* 0x000fe20000000000 */
[----:B------:R-:W-:Y:S01]  /*2ee0*/  UMOV UR25, 0x4400910 ;  /* 0x0440091000197882 */ /* 0x000fe20000000000 */
[----:B------:R-:W-:Y:S01]  /*2ef0*/  UMOV UR22, 0x0 ;  /* 0x0000000000167882 */ /* 0x000fe20000000000 */
[----:B------:R-:W-:Y:S01]  /*2f00*/  UMOV UR23, 0x4400910 ;  /* 0x0440091000177882 */ /* 0x000fe20000000000 */
[----:B------:R-:W-:Y:S02]  /*2f10*/  ULOP3.LUT UR9, UR9, 0x10000, URZ, 0xfc, !UPT ;  /* 0x0001000009097892 */ /* 0x000fe4000f8efcff */
[----:B------:R-:W-:-:S02]  /*2f20*/  ULOP3.LUT UR10, UR10, 0x10000, URZ, 0xfc, !UPT ;  /* 0x000100000a0a7892 */ /* 0x000fc4000f8efcff */
[----:B------:R-:W-:Y:S02]  /*2f30*/  UIADD3 UR8, UPT, UPT, -UR8, URZ, URZ ;  /* 0x000000ff08087290 */ /* 0x000fe4000fffe1ff */
[----:B---3--:R-:W-:Y:S01]  /*2f40*/  UISETP.GE.AND UP3, UPT, UR6, 0x1, UPT ;  /* 0x000000010600788c */ /* 0x008fe2000bf66270 */
[----:B------:R-:W-:Y:S01]  /*2f50*/  UMOV UR20, 0x0 ;  /* 0x0000000000147882 */ /* 0x000fe20000000000 */
[----:B------:R-:W-:Y:S01]  /*2f60*/  UMOV UR21, 0x4400910 ;  /* 0x0440091000157882 */ /* 0x000fe20000000000 */
[----:B------:R-:W-:Y:S01]  /*2f70*/  UMOV UR18, 0x0 ;  /* 0x0000000000127882 */ /* 0x000fe20000000000 */
[----:B-1----:R-:W-:Y:S01]  /*2f80*/  R2UR UR16, R0 ;  /* 0x00000000001072ca */ /* 0x002fe200000e0000 */
[----:B------:R-:W-:-:S14]  /*2f90*/  UMOV UR19, 0x4400910 ;  /* 0x0440091000137882 */ /* 0x000fdc0000000000 */
.L_x_57:
[----:B------:R-:W-:Y:S02]  /*2fa0*/  LEA R0, R10, UR5, 0x3 ;  /* 0x000000050a007c11 */ /* 0x000fe4000f8e18ff */
[----:B------:R-:W-:Y:S02]  /*2fb0*/  SHF.L.U32 R2, R9, 0x1f, RZ ;  /* 0x0000001f09027819 */ /* 0x000fe400000006ff */
[----:B------:R-:W-:Y:S01]  /*2fc0*/  PLOP3.LUT P0, PT, PT, PT, UP3, 0x80, 0x8 ;  /* 0x000000000008781c */ /* 0x000fe20003f0f038 */
[----:B------:R-:W-:Y:S01]  /*2fd0*/  VIADD R3, R0, 0x80 ;  /* 0x0000008000037836 */ /* 0x000fe20000000000 */
[----:B-1----:R-:W1:Y:S02]  /*2fe0*/  SYNCS.PHASECHK.TRANS64.TRYWAIT P1, [R0+URZ+0x70], R2 ;  /* 0x00007002000075a7 */ /* 0x002e6400080211ff */
[----:B-1-3--:R-:W-:Y:S09]  /*2ff0*/  @!P1 BRA `(.L_x_51) ;  /* 0x0000008000f09947 */ /* 0x00aff20003800000 */
.L_x_176:
[----:B------:R-:W-:Y:S01]  /*3000*/  LEA R4, R10, UR5, 0x4 ;  /* 0x000000050a047c11 */ /* 0x000fe2000f8e20ff */
[----:B------:R-:W-:Y:S01]  /*3010*/  @UP3 ULEA UR7, UR14, UR5, 0x3 ;  /* 0x000000050e073291 */ /* 0x000fe2000f8e18ff */
[----:B------:R-:W-:Y:S01]  /*3020*/  PLOP3.LUT P2, PT, PT, PT, PT, 0x80, 0x8 ;  /* 0x000000000008781c */ /* 0x000fe20003f4f070 */
[----:B------:R-:W-:Y:S01]  /*3030*/  ULEA UR6, UR15, UR5, 0x3 ;  /* 0x000000050f067291 */ /* 0x000fe2000f8e18ff */
[----:B------:R-:W-:Y:S01]  /*3040*/  PRMT R3, RZ, 0x654, R3 ;  /* 0x00000654ff037816 */ /* 0x000fe20000000003 */
[----:B------:R-:W-:Y:S01]  /*3050*/  ULEA.HI UR11, UR15, UR15, URZ, 0x1 ;  /* 0x0000000f0f0b7291 */ /* 0x000fe2000f8f08ff */
[----:B------:R-:W2:Y:S01]  /*3060*/  LDS.128 R4, [R4+0x100] ;  /* 0x0001000004047984 */ /* 0x000ea20000000c00 */
[----:B-1----:R-:W-:Y:S02]  /*3070*/  @P0 SHF.L.U32 R2, R8, 0x1f, RZ ;  /* 0x0000001f08020819 */ /* 0x002fe400000006ff */
[----:B------:R-:W-:Y:S01]  /*3080*/  SHF.L.U32 R0, R11, 0x1f, RZ ;  /* 0x0000001f0b007819 */ /* 0x000fe200000006ff */
[----:B------:R-:W-:Y:S01]  /*3090*/  @!PT LDS RZ, [RZ] ;  /* 0x00000000fffff984 */ /* 0x000fe20000000800 */
[----:B------:R-:W-:Y:S01]  /*30a0*/  @!PT LDS RZ, [RZ] ;  /* 0x00000000fffff984 */ /* 0x000fe20000000800 */
[----:B------:R-:W-:Y:S01]  /*30b0*/  @!PT LDS RZ, [RZ] ;  /* 0x00000000fffff984 */ /* 0x000fe20000000800 */
[----:B------:R-:W-:Y:S01]  /*30c0*/  @!PT LDS RZ, [RZ] ;  /* 0x00000000fffff984 */ /* 0x000fe20000000800 */
[----:B------:R1:W-:Y:S06]  /*30d0*/  MEMBAR.ALL.CTA ;  /* 0x0000000000007992 */ /* 0x0003ec0000008000 */
[----:B-1----:R-:W1:Y:S02]  /*30e0*/  FENCE.VIEW.ASYNC.S ;  /* 0x00000000000073c6 */ /* 0x002e640000000000 */
[----:B-1----:R1:W-:Y:S01]  /*30f0*/  SYNCS.ARRIVE.TRANS64.RED.A1T0 RZ, [R3+URZ], RZ ;  /* 0x000000ff03ff79a7 */ /* 0x0023e200081004ff */
[----:B------:R1:W3:Y:S01]  /*3100*/  @P0 SYNCS.PHASECHK.TRANS64.TRYWAIT P2, [UR7], R2 ;  /* 0x00000002ff0005a7 */ /* 0x0002e20008041107 */
[----:B------:R-:W-:-:S02]  /*3110*/  USHF.L.U32 UR7, UR11, 0x7, URZ ;  /* 0x000000070b077899 */ /* 0x000fc400080006ff */
[----:B------:R-:W-:Y:S01]  /*3120*/  ULOP3.LUT UR11, UR11, 0xffe, URZ, 0xc0, !UPT ;  /* 0x00000ffe0b0b7892 */ /* 0x000fe2000f8ec0ff */
[----:B--2---:R-:W-:Y:S01]  /*3130*/  LOP3.LUT P1, RZ, R6, 0x1, RZ, 0xc0, !PT ;  /* 0x0000000106ff7812 */ /* 0x004fe2000782c0ff */
[----:B------:R-:W-:Y:S02]  /*3140*/  ULOP3.LUT UR7, UR7, 0xffffff00, URZ, 0xc0, !UPT ;  /* 0xffffff0007077892 */ /* 0x000fe4000f8ec0ff */
[----:B------:R-:W-:Y:S02]  /*3150*/  UIADD3 UR11, UPT, UPT, -UR11, UR15, URZ ;  /* 0x0000000f0b0b7290 */ /* 0x000fe4000fffe1ff */
[----:B------:R-:W-:-:S04]  /*3160*/  UIADD3 UR7, UPT, UPT, UR16, UR7, URZ ;  /* 0x0000000710077290 */ /* 0x000fc8000fffe0ff */
[----:B------:R-:W-:Y:S01]  /*3170*/  ULEA UR7, UR11, UR7, 0x14 ;  /* 0x000000070b077291 */ /* 0x000fe2000f8ea0ff */
[----:B------:R-:W2:Y:S02]  /*3180*/  SYNCS.PHASECHK.TRANS64.TRYWAIT P0, [UR6+0xb0], R0 ;  /* 0x0000b000ff0075a7 */ /* 0x000ea40008001106 */
[----:B-123--:R-:W-:Y:S09]  /*3190*/  @!P0 BRA `(.L_x_52) ;  /* 0x00000080009c8947 */ /* 0x00eff20003800000 */
.L_x_178:
[----:B------:R-:W-:Y:S01]  /*31a0*/  IADD3 R10, PT, PT, R10, 0x1, RZ ;  /* 0x000000010a0a7810 */ /* 0x000fe20007ffe0ff */
[----:B------:R-:W-:Y:S06]  /*31b0*/  BRA.U !UP3, `(.L_x_53) ;  /* 0x000000050b107547 */ /* 0x000fec000b800000 */
[----:B------:R-:W-:Y:S01]  /*31c0*/  UPLOP3.LUT UP4, UPT, UPT, UPT, UPT, 0x40, 0x4 ;  /* 0x000000000004789c */ /* 0x000fe20003f8e870 */
[----:B------:R-:W-:Y:S01]  /*31d0*/  UMOV UR13, UR8 ;  /* 0x00000008000d7c82 */ /* 0x000fe20008000000 */
[----:B------:R-:W-:Y:S01]  /*31e0*/  UMOV UR12, UR4 ;  /* 0x00000004000c7c82 */ /* 0x000fe20008000000 */
[----:B------:R-:W-:-:S08]  /*31f0*/  UMOV UR17, UR14 ;  /* 0x0000000e00117c82 */ /* 0x000fd00008000000 */
.L_x_56:
[----:B------:R-:W-:Y:S02]  /*3200*/  UIADD3 UR13, UPT, UPT, UR13, 0x1, URZ ;  /* 0x000000010d0d7890 */ /* 0x000fe4000fffe0ff */
[----:B--2---:R-:W-:Y:S02]  /*3210*/  ULEA UR11, UR17, UR5, 0x3 ;  /* 0x00000005110b7291 */ /* 0x004fe4000f8e18ff */
[----:B------:R-:W-:Y:S01]  /*3220*/  UISETP.NE.AND UP0, UPT, UR13, URZ, UPT ;  /* 0x000000ff0d00728c */ /* 0x000fe2000bf05270 */
[----:B---3--:R-:W-:Y:S10]  /*3230*/  @P2 BRA `(.L_x_54) ;  /* 0x00000000000c2947 */ /* 0x008ff40003800000 */
[----:B-1----:R-:W-:Y:S04]  /*3240*/  SHF.L.U32 R2, R8, 0x1f, RZ ;  /* 0x0000001f08027819 */ /* 0x002fe800000006ff */
[----:B------:R-:W1:Y:S02]  /*3250*/  SYNCS.PHASECHK.TRANS64.TRYWAIT P0, [UR11], R2 ;  /* 0x00000002ff0075a7 */ /* 0x000e64000800110b */
[----:B-1----:R-:W-:Y:S05]  /*3260*/  @!P0 BRA `(.L_x_55) ;  /* 0x0000008000808947 */ /* 0x002fea0003800000 */
.L_x_54:
[----:B------:R-:W-:Y:S01]  /*3270*/  UISETP.NE.AND UP1, UPT, UR12, 0x1, UPT ;  /* 0x000000010c00788c */ /* 0x000fe2000bf25270 */
[----:B------:R-:W-:Y:S01]  /*3280*/  PLOP3.LUT P2, PT, PT, PT, PT, 0x80, 0x8 ;  /* 0x000000000008781c */ /* 0x000fe20003f4f070 */
[----:B------:R-:W-:Y:S02]  /*3290*/  UIADD3 UR14, UPT, UPT, UR17, 0x1, URZ ;  /* 0x00000001110e7890 */ /* 0x000fe4000fffe0ff */
[----:B------:R-:W-:Y:S02]  /*32a0*/  ULEA UR64, UR17, UR10, 0xc ;  /* 0x0000000a11407291 */ /* 0x000fe4000f8e60ff */
[----:B------:R-:W-:Y:S01]  /*32b0*/  UISETP.NE.AND UP2, UPT, UR14, 0x2, UPT ;  /* 0x000000020e00788c */ /* 0x000fe2000bf45270 */
[----:B------:R-:W-:Y:S01]  /*32c0*/  PLOP3.LUT P0, PT, PT, PT, UP1, 0x80, 0x8 ;  /* 0x000000000008781c */ /* 0x000fe20003f0f018 */
[----:B------:R-:W-:Y:S02]  /*32d0*/  ULEA UR62, UR17, UR9, 0xa ;  /* 0x00000009113e7291 */ /* 0x000fe4000f8e50ff */
[----:B------:R-:W-:Y:S02]  /*32e0*/  USEL UR35, URZ, 0x1, UP2 ;  /* 0x00000001ff237887 */ /* 0x000fe40009000000 */
[----:B------:R-:W-:Y:S02]  /*32f0*/  USEL UR14, UR14, URZ, UP2 ;  /* 0x000000ff0e0e7287 */ /* 0x000fe40009000000 */
[----:B------:R-:W-:Y:S02]  /*3300*/  UIADD3 UR60, UPT, UPT, UR64, 0x2, URZ ;  /* 0x00000002403c7890 */ /* 0x000fe4000fffe0ff */
[----:B------:R-:W-:Y:S01]  /*3310*/  @UP1 ULEA UR34, UR14, UR5, 0x3 ;  /* 0x000000050e221291 */ /* 0x000fe2000f8e18ff */
[----:B------:R-:W-:Y:S01]  /*3320*/  LOP3.LUT R8, R8, UR35, RZ, 0x3c, !PT ;  /* 0x0000002308087c12 */ /* 0x000fe2000f8e3cff */
[----:B------:R-:W-:Y:S02]  /*3330*/  UIADD3 UR58, UPT, UPT, UR62, 0x2, URZ ;  /* 0x000000023e3a7890 */ /* 0x000fe4000fffe0ff */
[----:B------:R-:W-:Y:S01]  /*3340*/  UIADD3 UR56, UPT, UPT, UR64, 0x4, URZ ;  /* 0x0000000440387890 */ /* 0x000fe2000fffe0ff */
[----:B-1----:R-:W-:Y:S01]  /*3350*/  @P0 SHF.L.U32 R0, R8, 0x1f, RZ ;  /* 0x0000001f08000819 */ /* 0x002fe200000006ff */
[----:B------:R-:W-:Y:S02]  /*3360*/  UIADD3 UR54, UPT, UPT, UR62, 0x4, URZ ;  /* 0x000000043e367890 */ /* 0x000fe4000fffe0ff */
[----:B------:R-:W-:Y:S01]  /*3370*/  UIADD3 UR52, UPT, UPT, UR64, 0x6, URZ ;  /* 0x0000000640347890 */ /* 0x000fe2000fffe0ff */
[----:B------:R2:W3:Y:S01]  /*3380*/  @P0 SYNCS.PHASECHK.TRANS64.TRYWAIT P2, [UR34], R0 ;  /* 0x00000000ff0005a7 */ /* 0x0004e20008041122 */
[----:B------:R-:W-:Y:S02]  /*3390*/  UIADD3 UR50, UPT, UPT, UR62, 0x6, URZ ;  /* 0x000000063e327890 */ /* 0x000fe4000fffe0ff */
        /* <DEDUP_REMOVED lines=9> */
[----:B------:R-:W-:Y:S01]  /*3430*/  UIADD3 UR12, UPT, UPT, UR12, -0x1, URZ ;  /* 0xffffffff0c0c7890 */ /* 0x000fe2000fffe0ff */
[----:B------:R-:W-:Y:S01]  /*3440*/  UMOV UR65, 0x40004040 ;  /* 0x4000404000417882 */ /* 0x000fe20000000000 */
[----:B------:R-:W-:Y:S01]  /*3450*/  UMOV UR63, 0x40004040 ;  /* 0x40004040003f7882 */ /* 0x000fe20000000000 */
[----:B------:R-:W-:Y:S01]  /*3460*/  UMOV UR61, 0x40004040 ;  /* 0x40004040003d7882 */ /* 0x000fe20000000000 */
[----:B------:R2:W-:Y:S01]  /*3470*/  UTCHMMA gdesc[UR62], gdesc[UR64], tmem[UR7], tmem[UR32], idesc[UR33], UP4 ;  /* 0x00ff20403e0075ea */ /* 0x0005e2000a000007 */
[----:B------:R-:W-:Y:S01]  /*3480*/  UPLOP3.LUT UP4, UPT, UPT, UPT, UPT, 0x80, 0x8 ;  /* 0x000000000008789c */ /* 0x000fe20003f8f070 */
[----:B------:R-:W-:Y:S01]  /*3490*/  UMOV UR59, 0x40004040 ;  /* 0x40004040003b7882 */ /* 0x000fe20000000000 */
[----:B------:R-:W-:Y:S01]  /*34a0*/  UMOV UR57, 0x40004040 ;  /* 0x4000404000397882 */ /* 0x000fe20000000000 */
[----:B------:R2:W-:Y:S01]  /*34b0*/  UTCHMMA gdesc[UR58], gdesc[UR60], tmem[UR7], tmem[UR30], idesc[UR31], UPT ;  /* 0x00ff1e3c3a0075ea */ /* 0x0005e2000b800007 */
        /* <DEDUP_REMOVED lines=14> */
[----:B------:R-:W-:Y:S01]  /*35a0*/  UMOV UR35, 0x40004040 ;  /* 0x4000404000237882 */ /* 0x000fe20000000000 */
[----:B------:R2:W-:Y:S01]  /*35b0*/  UTCHMMA gdesc[UR38], gdesc[UR40], tmem[UR7], tmem[UR20], idesc[UR21], UPT ;  /* 0x00ff1428260075ea */ /* 0x0005e2000b800007 */
[----:B------:R2:W-:Y:S01]  /*35c0*/  UTCHMMA gdesc[UR34], gdesc[UR36], tmem[UR7], tmem[UR18], idesc[UR19], UPT ;  /* 0x00ff1224220075ea */ /* 0x0005e2000b800007 */
[----:B------:R2:W-:Y:S01]  /*35d0*/  UTCBAR [UR11], URZ ;  /* 0x000000ff0b0073e9 */ /* 0x0005e200080000ff */
[----:B------:R-:W-:Y:S01]  /*35e0*/  UMOV UR17, UR14 ;  /* 0x0000000e00117c82 */ /* 0x000fe20008000000 */
[----:B------:R-:W-:Y:S05]  /*35f0*/  BRA.U UP0, `(.L_x_56) ;  /* 0xfffffffd00007547 */ /* 0x000fea000b83ffff */
.L_x_53:
[----:B------:R-:W-:Y:S01]  /*3600*/  UIADD3 UR15, UPT, UPT, UR15, 0x1, URZ ;  /* 0x000000010f0f7890 */ /* 0x000fe2000fffe0ff */
[C---:B------:R-:W-:Y:S01]  /*3610*/  ISETP.NE.AND P0, PT, R10.reuse, 0x2, PT ;  /* 0x000000020a00780c */ /* 0x040fe20003f05270 */
[----:B--2---:R-:W-:Y:S02]  /*3620*/  UIADD3 UR7, UPT, UPT, UR6, 0x90, URZ ;  /* 0x0000009006077890 */ /* 0x004fe4000fffe0ff */
[----:B------:R-:W-:Y:S01]  /*3630*/  UISETP.NE.AND UP0, UPT, UR15, 0x4, UPT ;  /* 0x000000040f00788c */ /* 0x000fe2000bf05270 */
[----:B-1----:R-:W-:Y:S02]  /*3640*/  SEL R0, RZ, 0x1, P0 ;  /* 0x00000001ff007807 */ /* 0x002fe40000000000 */
[----:B------:R-:W-:Y:S01]  /*3650*/  SEL R10, R10, RZ, P0 ;  /* 0x000000ff0a0a7207 */ /* 0x000fe20000000000 */
[----:B------:R-:W-:Y:S01]  /*3660*/  USEL UR6, URZ, 0x1, UP0 ;  /* 0x00000001ff067887 */ /* 0x000fe20008000000 */
[----:B------:R-:W-:Y:S01]  /*3670*/  LOP3.LUT R9, R9, R0, RZ, 0x3c, !PT ;  /* 0x0000000009097212 */ /* 0x000fe200078e3cff */
[----:B------:R-:W-:Y:S01]  /*3680*/  USEL UR15, UR15, URZ, UP0 ;  /* 0x000000ff0f0f7287 */ /* 0x000fe20008000000 */
[----:B------:R1:W-:Y:S03]  /*3690*/  UTCBAR [UR7], URZ ;  /* 0x000000ff070073e9 */ /* 0x0003e600080000ff */
[----:B------:R-:W-:Y:S01]  /*36a0*/  LOP3.LUT R11, R11, UR6, RZ, 0x3c, !PT ;  /* 0x000000060b0b7c12 */ /* 0x000fe2000f8e3cff */
[----:B------:R-:W-:Y:S07]  /*36b0*/  @P1 BRA `(.L_x_57) ;  /* 0xfffffff800381947 */ /* 0x000fee000383ffff */
[----:B------:R-:W2:Y:S01]  /*36c0*/  S2UR UR4, SR_CgaCtaId ;  /* 0x00000000000479c3 */ /* 0x000ea20000008800 */
[----:B------:R-:W-:Y:S01]  /*36d0*/  ELECT P0, URZ, PT ;  /* 0x0000000000ff782f */ /* 0x000fe20003800000 */
[----:B------:R-:W-:Y:S01]  /*36e0*/  IMAD.MOV.U32 R0, RZ, RZ, 0x1 ;  /* 0x00000001ff007424 */ /* 0x000fe200078e00ff */
[----:B------:R-:W-:Y:S01]  /*36f0*/  UIADD3 UR5, UPT, UPT, UR5, 0xb0, URZ ;  /* 0x000000b005057890 */ /* 0x000fe2000fffe0ff */
[----:B------:R-:W-:Y:S01]  /*3700*/  SHF.L.U32 R2, R11, 0x1f, RZ ;  /* 0x0000001f0b027819 */ /* 0x000fe200000006ff */
[----:B------:R-:W-:-:S03]  /*3710*/  UMOV UR6, 0x40 ;  /* 0x0000004000067882 */ /* 0x000fc60000000000 */
[----:B------:R-:W-:Y:S01]  /*3720*/  UVIRTCOUNT.DEALLOC.SMPOOL 0x80 ;  /* 0x000000800000784c */ /* 0x000fe20000000000 */
[----:B--2---:R-:W-:Y:S02]  /*3730*/  ULEA UR4, UR4, UR6, 0x18 ;  /* 0x0000000604047291 */ /* 0x004fe4000f8ec0ff */
[----:B------:R-:W-:-:S07]  /*3740*/  ULEA UR6, UR15, UR5, 0x3 ;  /* 0x000000050f067291 */ /* 0x000fce000f8e18ff */
[----:B------:R2:W-:Y:S02]  /*3750*/  @P0 STS.U8 [UR4+0x1c], R0 ;  /* 0x00001c00ff000988 */ /* 0x0005e40008000004 */
[----:B------:R-:W4:Y:S02]  /*3760*/  SYNCS.PHASECHK.TRANS64.TRYWAIT P0, [UR6], R2 ;  /* 0x00000002ff0075a7 */ /* 0x000f240008001106 */
[----:B--2-4-:R-:W-:Y:S05]  /*3770*/  @!P0 BRA `(.L_x_58) ;  /* 0x0000007c00548947 */ /* 0x014fea0003800000 */
.L_x_181:
[----:B-1----:R-:W-:-:S04]  /*3780*/  UIADD3 UR7, UPT, UPT, UR15, 0x1, URZ ;  /* 0x000000010f077890 */ /* 0x002fc8000fffe0ff */
[----:B------:R-:W-:-:S04]  /*3790*/  UISETP.NE.AND UP0, UPT, UR7, 0x4, UPT ;  /* 0x000000040700788c */ /* 0x000fc8000bf05270 */
[----:B------:R-:W-:Y:S02]  /*37a0*/  USEL UR8, URZ, 0x1, UP0 ;  /* 0x00000001ff087887 */ /* 0x000fe40008000000 */
[----:B------:R-:W-:-:S04]  /*37b0*/  USEL UR7, UR7, URZ, UP0 ;  /* 0x000000ff07077287 */ /* 0x000fc80008000000 */
[----:B------:R-:W-:Y:S01]  /*37c0*/  ULEA UR6, UR7, UR5, 0x3 ;  /* 0x0000000507067291 */ /* 0x000fe2000f8e18ff */
[----:B--2---:R-:W-:-:S04]  /*37d0*/  LOP3.LUT R2, R11, UR8, RZ, 0x3c, !PT ;  /* 0x000000080b027c12 */ /* 0x004fc8000f8e3cff */
[----:B------:R-:W-:-:S04]  /*37e0*/  SHF.L.U32 R3, R2, 0x1f, RZ ;  /* 0x0000001f02037819 */ /* 0x000fc800000006ff */
[----:B------:R-:W1:Y:S02]  /*37f0*/  SYNCS.PHASECHK.TRANS64.TRYWAIT P0, [UR6], R3 ;  /* 0x00000003ff0075a7 */ /* 0x000e640008001106 */
[----:B-1----:R-:W-:Y:S05]  /*3800*/  @!P0 BRA `(.L_x_59) ;  /* 0x0000007c00488947 */ /* 0x002fea0003800000 */
.L_x_183:
[----:B------:R-:W-:-:S04]  /*3810*/  UIADD3 UR7, UPT, UPT, UR7, 0x1, URZ ;  /* 0x0000000107077890 */ /* 0x000fc8000fffe0ff */
[----:B------:R-:W-:-:S04]  /*3820*/  UISETP.NE.AND UP0, UPT, UR7, 0x4, UPT ;  /* 0x000000040700788c */ /* 0x000fc8000bf05270 */
[----:B------:R-:W-:Y:S02]  /*3830*/  USEL UR8, URZ, 0x1, UP0 ;  /* 0x00000001ff087887 */ /* 0x000fe40008000000 */
[----:B------:R-:W-:-:S04]  /*3840*/  USEL UR7, UR7, URZ, UP0 ;  /* 0x000000ff07077287 */ /* 0x000fc80008000000 */
[----:B------:R-:W-:Y:S01]  /*3850*/  ULEA UR6, UR7, UR5, 0x3 ;  /* 0x0000000507067291 */ /* 0x000fe2000f8e18ff */
[----:B------:R-:W-:-:S04]  /*3860*/  LOP3.LUT R2, R2, UR8, RZ, 0x3c, !PT ;  /* 0x0000000802027c12 */ /* 0x000fc8000f8e3cff */
[----:B-1----:R-:W-:-:S04]  /*3870*/  SHF.L.U32 R3, R2, 0x1f, RZ ;  /* 0x0000001f02037819 */ /* 0x002fc800000006ff */
[----:B------:R-:W1:Y:S02]  /*3880*/  SYNCS.PHASECHK.TRANS64.TRYWAIT P0, [UR6], R3 ;  /* 0x00000003ff0075a7 */ /* 0x000e640008001106 */
[----:B-1----:R-:W-:Y:S05]  /*3890*/  @!P0 BRA `(.L_x_60) ;  /* 0x0000007c003c8947 */ /* 0x002fea0003800000 */
.L_x_185:
[----:B------:R-:W-:-:S04]  /*38a0*/  UIADD3 UR7, UPT, UPT, UR7, 0x1, URZ ;  /* 0x0000000107077890 */ /* 0x000fc8000fffe0ff */
[----:B------:R-:W-:-:S04]  /*38b0*/  UISETP.NE.AND UP0, UPT, UR7, 0x4, UPT ;  /* 0x000000040700788c */ /* 0x000fc8000bf05270 */
[----:B------:R-:W-:Y:S02]  /*38c0*/  USEL UR6, URZ, 0x1, UP0 ;  /* 0x00000001ff067887 */ /* 0x000fe40008000000 */
[----:B------:R-:W-:-:S04]  /*38d0*/  USEL UR7, UR7, URZ, UP0 ;  /* 0x000000ff07077287 */ /* 0x000fc80008000000 */
[----:B------:R-:W-:Y:S01]  /*38e0*/  ULEA UR7, UR7, UR5, 0x3 ;  /* 0x0000000507077291 */ /* 0x000fe2000f8e18ff */
[----:B------:R-:W-:-:S04]  /*38f0*/  LOP3.LUT R2, R2, UR6, RZ, 0x3c, !PT ;  /* 0x0000000602027c12 */ /* 0x000fc8000f8e3cff */
[----:B------:R-:W-:-:S04]  /*3900*/  SHF.L.U32 R2, R2, 0x1f, RZ ;  /* 0x0000001f02027819 */ /* 0x000fc800000006ff */
[----:B------:R-:W2:Y:S02]  /*3910*/  SYNCS.PHASECHK.TRANS64.TRYWAIT P0, [UR7], R2 ;  /* 0x00000002ff0075a7 */ /* 0x000ea40008001107 */
[----:B--2---:R-:W-:Y:S05]  /*3920*/  @!P0 BRA `(.L_x_61) ;  /* 0x0000007c00308947 */ /* 0x004fea0003800000 */
.L_x_187:
[----:B------:R-:W-:Y:S01]  /*3930*/  NOP ;  /* 0x0000000000007918 */ /* 0x000fe20000000000 */
[----:B-1----:R-:W1:Y:S01]  /*3940*/  LDS R0, [UR4+0x14] ;  /* 0x00001404ff007984 */ /* 0x002e620008000800 */
[----:B------:R-:W-:Y:S01]  /*3950*/  ULOP3.LUT UR6, UR16, 0xffff, URZ, 0xc0, !UPT ;  /* 0x0000ffff10067892 */ /* 0x000fe2000f8ec0ff */
[----:B------:R-:W-:Y:S01]  /*3960*/  UMOV UR8, 0xffff ;  /* 0x0000ffff00087882 */ /* 0x000fe20000000000 */
[----:B------:R-:W-:Y:S02]  /*3970*/  UMOV UR5, 0x1 ;  /* 0x0000000100057882 */ /* 0x000fe40000000000 */
[----:B------:R-:W-:-:S04]  /*3980*/  USHF.R.U32.HI UR6, URZ, 0x5, UR6 ;  /* 0x00000005ff067899 */ /* 0x000fc80008011606 */
[----:B------:R-:W-:Y:S02]  /*3990*/  USHF.L.U32 UR8, UR8, UR6, URZ ;  /* 0x0000000608087299 */ /* 0x000fe400080006ff */
[----:B------:R-:W-:-:S04]  /*39a0*/  USHF.L.U32 UR5, UR5, UR6, URZ ;  /* 0x0000000605057299 */ /* 0x000fc800080006ff */
[----:B-1----:R-:W-:-:S04]  /*39b0*/  LOP3.LUT R0, R0, UR8, RZ, 0xc0, !PT ;  /* 0x0000000800007c12 */ /* 0x002fc8000f8ec0ff */
[----:B------:R-:W-:-:S13]  /*39c0*/  ISETP.NE.AND P0, PT, R0, UR8, PT ;  /* 0x0000000800007c0c */ /* 0x000fda000bf05270 */
[----:B------:R-:W-:Y:S05]  /*39d0*/  @P0 BRA `(.L_x_62) ;  /* 0x0000000000580947 */ /* 0x000fea0003800000 */
[----:B------:R-:W1:Y:S02]  /*39e0*/  LDS R0, [UR4+0x18] ;  /* 0x00001804ff007984 */ /* 0x000e640008000800 */
[----:B-1----:R-:W-:-:S04]  /*39f0*/  LOP3.LUT R0, R0, UR5, RZ, 0xc0, !PT ;  /* 0x0000000500007c12 */ /* 0x002fc8000f8ec0ff */
[----:B------:R-:W-:-:S13]  /*3a00*/  ISETP.NE.AND P0, PT, R0, UR5, PT ;  /* 0x0000000500007c0c */ /* 0x000fda000bf05270 */
[----:B------:R-:W-:Y:S05]  /*3a10*/  @P0 BRA `(.L_x_63) ;  /* 0x00000000003c0947 */ /* 0x000fea0003800000 */
[----:B------:R-:W1:Y:S01]  /*3a20*/  S2R R2, SR_LANEID ;  /* 0x0000000000027919 */ /* 0x000e620000000000 */
[----:B------:R-:W-:Y:S01]  /*3a30*/  ULOP3.LUT UR8, URZ, UR8, URZ, 0x33, !UPT ;  /* 0x00000008ff087292 */ /* 0x000fe2000f8e33ff */
[----:B------:R-:W-:Y:S02]  /*3a40*/  VOTEU.ANY UR7, UPT, PT ;  /* 0x0000000000077886 */ /* 0x000fe400038e0100 */
[----:B------:R-:W-:-:S03]  /*3a50*/  UFLO.U32 UR7, UR7 ;  /* 0x00000007000772bd */ /* 0x000fc600080e0000 */
[----:B------:R-:W-:-:S04]  /*3a60*/  IMAD.U32 R0, RZ, RZ, UR8 ;  /* 0x00000008ff007e24 */ /* 0x000fc8000f8e00ff */
[----:B------:R2:W4:Y:S02]  /*3a70*/  REDUX UR6, R0 ;  /* 0x00000000000673c4 */ /* 0x0005240000000000 */
[----:B------:R1:W-:Y:S02]  /*3a80*/  UTCATOMSWS.AND URZ, UR8 ;  /* 0x0000000800ff79e3 */ /* 0x0003e40008000000 */
[----:B-1----:R-:W-:Y:S02]  /*3a90*/  ISETP.EQ.U32.AND P0, PT, R2, UR7, PT ;  /* 0x0000000702007c0c */ /* 0x002fe4000bf02070 */
[----:B--2---:R-:W-:Y:S02]  /*3aa0*/  LOP3.LUT R0, RZ, UR5, RZ, 0x33, !PT ;  /* 0x00000005ff007c12 */ /* 0x004fe4000f8e33ff */
[----:B----4-:R-:W-:Y:S02]  /*3ab0*/  MOV R2, UR6 ;  /* 0x0000000600027c02 */ /* 0x010fe40008000f00 */
[----:B------:R-:W1:Y:S07]  /*3ac0*/  REDUX UR5, R0 ;  /* 0x00000000000573c4 */ /* 0x000e6e0000000000 */
[----:B------:R2:W-:Y:S01]  /*3ad0*/  @P0 ATOMS.AND RZ, [UR4+0x14], R2 ;  /* 0x00001402ffff098c */ /* 0x0005e2000a800004 */
[----:B-1----:R-:W-:-:S05]  /*3ae0*/  IMAD.U32 R0, RZ, RZ, UR5 ;  /* 0x00000005ff007e24 */ /* 0x002fca000f8e00ff */
[----:B------:R2:W-:Y:S01]  /*3af0*/  @P0 ATOMS.AND RZ, [UR4+0x18], R0 ;  /* 0x00001800ffff098c */ /* 0x0005e2000a800004 */
[----:B------:R-:W-:Y:S05]  /*3b00*/  BRA `(.L_x_64) ;  /* 0x0000000000147947 */ /* 0x000fea0003800000 */
.L_x_63:
[----:B------:R-:W-:Y:S02]  /*3b10*/  MOV R2, 0x3b30 ;  /* 0x00003b3000027802 */ /* 0x000fe40000000f00 */
[----:B---3-5:R-:W-:Y:S05]  /*3b20*/  CALL.REL.NOINC `($__internal_0_$__cuda_sm10x_tcgen05_guardrail_trap_col_being_dealloced_not_returned_by_alloc) ;  /* 0x0000008000c87944 */ /* 0x028fea0003c00000 */
[----:B------:R-:W-:Y:S05]  /*3b30*/  BRA `(.L_x_64) ;  /* 0x0000000000087947 */ /* 0x000fea0003800000 */
.L_x_62:
[----:B------:R-:W-:Y:S02]  /*3b40*/  MOV R2, 0x3b60 ;  /* 0x00003b6000027802 */ /* 0x000fe40000000f00 */
[----:B---3-5:R-:W-:Y:S05]  /*3b50*/  CALL.REL.NOINC `($__internal_2_$__cuda_sm10x_tcgen05_guardrail_trap_unallocated_columns_being_dealloced) ;  /* 0x0000008000d47944 */ /* 0x028fea0003c00000 */
.L_x_64:
[----:B------:R-:W-:Y:S01]  /*3b60*/  NOP ;  /* 0x0000000000007918 */ /* 0x000fe20000000000 */
[----:B------:R-:W-:Y:S05]  /*3b70*/  EXIT ;  /* 0x000000000000794d */ /* 0x000fea0003800000 */
.L_x_46:
[----:B------:R-:W-:-:S09]  /*3b80*/  UISETP.NE.OR UP2, UPT, UR8, 0x3, !UP2 ;  /* 0x000000030800788c */ /* 0x000fd2000d745670 */
[----:B------:R-:W-:Y:S05]  /*3b90*/  BRA.U UP2, `(.L_x_65) ;  /* 0x0000001502707547 */ /* 0x000fea000b800000 */
[----:B------:R-:W1:Y:S01]  /*3ba0*/  LDC R0, c[0x0][0xb30] ;  /* 0x0002cc00ff007b82 */ /* 0x000e620000000800 */
[----:B------:R-:W2:Y:S01]  /*3bb0*/  LDCU.64 UR8, c[0x0][0x888] ;  /* 0x00011100ff0877ac */ /* 0x000ea20008000a00 */
[----:B------:R-:W-:Y:S01]  /*3bc0*/  CS2R R28, SRZ ;  /* 0x00000000001c7805 */ /* 0x000fe2000001ff00 */
[----:B------:R-:W-:Y:S01]  /*3bd0*/  IMAD.MOV.U32 R25, RZ, RZ, 0x2000 ;  /* 0x00002000ff197424 */ /* 0x000fe200078e00ff */
[----:B------:R-:W4:Y:S04]  /*3be0*/  LDCU.64 UR4, c[0x0][0x890] ;  /* 0x00011200ff0477ac */ /* 0x000f280008000a00 */
[----:B------:R-:W3:Y:S01]  /*3bf0*/  LDC R24, c[0x0][0x370] ;  /* 0x0000dc00ff187b82 */ /* 0x000ee20000000800 */
[----:B------:R-:W-:Y:S01]  /*3c00*/  UMOV UR7, 0x400 ;  /* 0x0000040000077882 */ /* 0x000fe20000000000 */
[----:B------:R-:W-:-:S02]  /*3c10*/  UPLOP3.LUT UP1, UPT, UPT, UPT, UPT, 0x40, 0x4 ;  /* 0x000000000004789c */ /* 0x000fc40003f2e870 */
[----:B------:R-:W-:-:S04]  /*3c20*/  ULEA UR7, UR37, UR7, 0x18 ;  /* 0x0000000725077291 */ /* 0x000fc8000f8ec0ff */
[----:B------:R-:W3:Y:S01]  /*3c30*/  LDC R3, c[0x0][0xb0c] ;  /* 0x0002c300ff037b82 */ /* 0x000ee20000000800 */
[----:B------:R-:W-:Y:S02]  /*3c40*/  UIADD3 UR41, UPT, UPT, UR7, 0x20, URZ ;  /* 0x0000002007297890 */ /* 0x000fe4000fffe0ff */
[----:B--2---:R-:W-:Y:S02]  /*3c50*/  UISETP.NE.U32.AND UP2, UPT, UR8, URZ, UPT ;  /* 0x000000ff0800728c */ /* 0x004fe4000bf45070 */
[----:B------:R-:W-:Y:S02]  /*3c60*/  UIADD3 UR33, UPT, UPT, UR7, 0x28, URZ ;  /* 0x0000002807217890 */ /* 0x000fe4000fffe0ff */
[----:B----4-:R-:W-:Y:S01]  /*3c70*/  UISETP.NE.U32.AND UP3, UPT, UR4, URZ, UPT ;  /* 0x000000ff0400728c */ /* 0x010fe2000bf65070 */
[----:B------:R-:W2:Y:S01]  /*3c80*/  LDC R18, c[0x0][0xb20] ;  /* 0x0002c800ff127b82 */ /* 0x000ea20000000800 */
[----:B-1----:R-:W-:Y:S01]  /*3c90*/  ISETP.NE.AND P1, PT, R0, 0x1, PT ;  /* 0x000000010000780c */ /* 0x002fe20003f25270 */
[----:B------:R-:W-:-:S02]  /*3ca0*/  UISETP.NE.AND.EX UP2, UPT, UR9, URZ, UPT, UP2 ;  /* 0x000000ff0900728c */ /* 0x000fc4000bf45320 */
[----:B------:R-:W-:Y:S02]  /*3cb0*/  UIADD3 UR25, UPT, UPT, UR7, 0x30, URZ ;  /* 0x0000003007197890 */ /* 0x000fe4000fffe0ff */
[----:B------:R-:W-:Y:S02]  /*3cc0*/  UIADD3 UR17, UPT, UPT, UR7, 0x38, URZ ;  /* 0x0000003807117890 */ /* 0x000fe4000fffe0ff */
[----:B------:R-:W1:Y:S01]  /*3cd0*/  LDC.64 R30, c[0x0][0x348] ;  /* 0x0000d200ff1e7b82 */ /* 0x000e620000000a00 */
[----:B------:R-:W-:-:S07]  /*3ce0*/  UISETP.NE.AND.EX UP3, UPT, UR5, URZ, UPT, UP3 ;  /* 0x000000ff0500728c */ /* 0x000fce000bf65330 */
[----:B------:R-:W4:Y:S08]  /*3cf0*/  LDC.64 R16, c[0x0][0xb10] ;  /* 0x0002c400ff107b82 */ /* 0x000f300000000a00 */
[----:B------:R-:W1:Y:S08]  /*3d00*/  LDC.64 R6, c[0x0][0xb18] ;  /* 0x0002c600ff067b82 */ /* 0x000e700000000a00 */
[----:B------:R-:W1:Y:S08]  /*3d10*/  LDC.64 R4, c[0x0][0xb28] ;  /* 0x0002ca00ff047b82 */ /* 0x000e700000000a00 */
[----:B--23--:R-:W1:Y:S02]  /*3d20*/  LDC R19, c[0x0][0x374] ;  /* 0x0000dd00ff137b82 */ /* 0x00ce640000000800 */
.L_x_80:
[C---:B------:R-:W-:Y:S02]  /*3d30*/  LEA R0, R29.reuse, UR7, 0x3 ;  /* 0x000000071d007c11 */ /* 0x040fe4000f8e18ff */
[----:B------:R-:W-:Y:S02]  /*3d40*/  SHF.L.U32 R2, R28, 0x1f, RZ ;  /* 0x0000001f1c027819 */ /* 0x000fe400000006ff */
[----:B------:R-:W-:Y:S02]  /*3d50*/  LEA R20, R29, UR7, 0x4 ;  /* 0x000000071d147c11 */ /* 0x000fe4000f8e20ff */
[----:B--2---:R-:W2:Y:S02]  /*3d60*/  SYNCS.PHASECHK.TRANS64.TRYWAIT P0, [R0+URZ+0x70], R2 ;  /* 0x00007002000075a7 */ /* 0x004ea400080011ff */
[----:B--2---:R-:W-:Y:S05]  /*3d70*/  @!P0 BRA `(.L_x_66) ;  /* 0x0000007800348947 */ /* 0x004fea0003800000 */
.L_x_188:
[----:B------:R-:W-:Y:S01]  /*3d80*/  ISETP.GE.AND P0, PT, R26, 0x1, PT ;  /* 0x000000011a00780c */ /* 0x000fe20003f06270 */
[----:B------:R-:W3:Y:S01]  /*3d90*/  LDS.128 R20, [R20+0x100] ;  /* 0x0001000014147984 */ /* 0x000ee20000000c00 */
[----:B--2---:R-:W-:Y:S01]  /*3da0*/  VIADD R0, R0, 0x80 ;  /* 0x0000008000007836 */ /* 0x004fe20000000000 */
[----:B------:R-:W-:Y:S01]  /*3db0*/  @!PT LDS RZ, [RZ] ;  /* 0x00000000fffff984 */ /* 0x000fe20000000800 */
[----:B------:R-:W-:Y:S01]  /*3dc0*/  @!PT LDS RZ, [RZ] ;  /* 0x00000000fffff984 */ /* 0x000fe20000000800 */
[----:B------:R-:W-:Y:S01]  /*3dd0*/  @!PT LDS RZ, [RZ] ;  /* 0x00000000fffff984 */ /* 0x000fe20000000800 */
[----:B------:R-:W-:Y:S01]  /*3de0*/  @!PT LDS RZ, [RZ] ;  /* 0x00000000fffff984 */ /* 0x000fe20000000800 */
[----:B------:R2:W-:Y:S06]  /*3df0*/  MEMBAR.ALL.CTA ;  /* 0x0000000000007992 */ /* 0x0005ec0000008000 */
[----:B--2---:R-:W2:Y:S01]  /*3e00*/  FENCE.VIEW.ASYNC.S ;  /* 0x00000000000073c6 */ /* 0x004ea20000000000 */
[----:B------:R-:W-:Y:S04]  /*3e10*/  PRMT R0, RZ, 0x654, R0 ;  /* 0x00000654ff007816 */ /* 0x000fe80000000000 */
[----:B--2---:R2:W-:Y:S01]  /*3e20*/  SYNCS.ARRIVE.TRANS64.RED.A1T0 RZ, [R0+URZ], RZ ;  /* 0x000000ff00ff79a7 */ /* 0x0045e200081004ff */
[----:B---3--:R-:W-:Y:S11]  /*3e30*/  LOP3.LUT P3, RZ, R22, 0x1, RZ, 0xc0, !PT ;  /* 0x0000000116ff7812 */ /* 0x008ff6000786c0ff */
[----:B------:R-:W-:Y:S02]  /*3e40*/  @!UPT UIADD3 URZ, UPT, UPT, URZ, URZ, URZ ;  /* 0x000000fffffff290 */ /* 0x000fe4000fffe0ff */
[----:B------:R-:W-:Y:S02]  /*3e50*/  @P3 MOV R11, R20 ;  /* 0x00000014000b3202 */ /* 0x000fe40000000f00 */
[----:B------:R-:W-:Y:S01]  /*3e60*/  @P3 LOP3.LUT R10, R21, 0xffff, RZ, 0xc0, !PT ;  /* 0x0000ffff150a3812 */ /* 0x000fe200078ec0ff */
[----:B--2---:R-:W-:Y:S06]  /*3e70*/  @!P0 BRA `(.L_x_67) ;  /* 0x0000000000a48947 */ /* 0x004fec0003800000 */
[-C--:B-1----:R-:W-:Y:S01]  /*3e80*/  IMAD.HI.U32 R0, R19, R7.reuse, RZ ;  /* 0x0000000713007227 */ /* 0x082fe200078e00ff */
[----:B------:R-:W-:Y:S02]  /*3e90*/  ISETP.NE.AND P0, PT, R6, 0x1, PT ;  /* 0x000000010600780c */ /* 0x000fe40003f05270 */
[----:B------:R-:W-:Y:S01]  /*3ea0*/  ISETP.NE.AND P2, PT, R26, 0x1, PT ;  /* 0x000000011a00780c */ /* 0x000fe20003f45270 */
[----:B----4-:R-:W-:Y:S01]  /*3eb0*/  IMAD.HI.U32 R9, R24, R16, RZ ;  /* 0x0000001018097227 */ /* 0x010fe200078e00ff */
[----:B------:R-:W-:Y:S02]  /*3ec0*/  SHF.R.U32.HI R0, RZ, R18, R0 ;  /* 0x00000012ff007219 */ /* 0x000fe40000011600 */
[----:B------:R-:W-:Y:S01]  /*3ed0*/  ISETP.NE.AND P4, PT, R3, 0x1, PT ;  /* 0x000000010300780c */ /* 0x000fe20003f85270 */
[----:B------:R-:W-:Y:S01]  /*3ee0*/  IMAD.HI.U32 R13, R10, R7, RZ ;  /* 0x000000070a0d7227 */ /* 0x000fe200078e00ff */
[----:B------:R-:W-:Y:S02]  /*3ef0*/  SHF.R.U32.HI R9, RZ, R17, R9 ;  /* 0x00000011ff097219 */ /* 0x000fe40000011609 */
[----:B------:R-:W-:Y:S01]  /*3f00*/  SEL R0, R19, R0, !P0 ;  /* 0x0000000013007207 */ /* 0x000fe20004000000 */
[----:B------:R-:W-:Y:S01]  /*3f10*/  IMAD.HI.U32 R12, R11, R16, RZ ;  /* 0x000000100b0c7227 */ /* 0x000fe200078e00ff */
[----:B------:R-:W-:Y:S03]  /*3f20*/  SEL R9, R24, R9, !P4 ;  /* 0x0000000918097207 */ /* 0x000fe60006000000 */
[-C--:B------:R-:W-:Y:S01]  /*3f30*/  IMAD.HI.U32 R8, R0, R4.reuse, RZ ;  /* 0x0000000400087227 */ /* 0x080fe200078e00ff */
[----:B------:R-:W-:Y:S03]  /*3f40*/  SHF.R.U32.HI R12, RZ, R17, R12 ;  /* 0x00000011ff0c7219 */ /* 0x000fe6000001160c */
[----:B------:R-:W-:Y:S01]  /*3f50*/  IMAD.HI.U32 R2, R9, R4, RZ ;  /* 0x0000000409027227 */ /* 0x000fe200078e00ff */
[-C--:B------:R-:W-:Y:S02]  /*3f60*/  @P2 SHF.R.U32.HI R0, RZ, R5.reuse, R8 ;  /* 0x00000005ff002219 */ /* 0x080fe40000011608 */
[----:B------:R-:W-:Y:S02]  /*3f70*/  SHF.R.U32.HI R8, RZ, R18, R13 ;  /* 0x00000012ff087219 */ /* 0x000fe4000001160d */
[----:B------:R-:W-:Y:S01]  /*3f80*/  @P2 SHF.R.U32.HI R9, RZ, R5, R2 ;  /* 0x00000005ff092219 */ /* 0x000fe20000011602 */
[----:B------:R-:W-:Y:S01]  /*3f90*/  IMAD R0, R26, R0, RZ ;  /* 0x000000001a007224 */ /* 0x000fe200078e02ff */
[----:B------:R-:W-:Y:S02]  /*3fa0*/  SEL R8, R10, R8, !P0 ;  /* 0x000000080a087207 */ /* 0x000fe40004000000 */
[----:B------:R-:W-:Y:S01]  /*3fb0*/  SEL R2, R11, R12, !P4 ;  /* 0x0000000c0b027207 */ /* 0x000fe20006000000 */
[----:B------:R-:W-:Y:S01]  /*3fc0*/  IMAD R12, R26, R9, RZ ;  /* 0x000000091a0c7224 */ /* 0x000fe200078e02ff */
[C---:B------:R-:W-:Y:S01]  /*3fd0*/  ISETP.GE.AND P0, PT, R8.reuse, R0, PT ;  /* 0x000000000800720c */ /* 0x040fe20003f06270 */
[----:B------:R-:W-:Y:S03]  /*3fe0*/  IMAD.HI.U32 R0, R8, R4, RZ ;  /* 0x0000000408007227 */ /* 0x000fe600078e00ff */
[----:B------:R-:W-:Y:S02]  /*3ff0*/  ISETP.GE.OR P0, PT, R2, R12, P0 ;  /* 0x0000000c0200720c */ /* 0x000fe40000706670 */
[-C--:B------:R-:W-:Y:S04]  /*4000*/  SHF.R.U32.HI R0, RZ, R5.reuse, R0 ;  /* 0x00000005ff007219 */ /* 0x080fe80000011600 */
[----:B------:R-:W-:Y:S05]  /*4010*/  SEL R13, R8, R0, !P2 ;  /* 0x00000000080d7207 */ /* 0x000fea0005000000 */
[----:B------:R-:W-:Y:S02]  /*4020*/  IMAD.MOV R12, RZ, RZ, -R13 ;  /* 0x000000ffff0c7224 */ /* 0x000fe400078e0a0d */
[----:B------:R-:W-:Y:S04]  /*4030*/  @!P0 IMAD.HI.U32 R0, R2, R4, RZ ;  /* 0x0000000402008227 */ /* 0x000fe800078e00ff */
[----:B------:R-:W-:Y:S01]  /*4040*/  IMAD R12, R26, R12, R8 ;  /* 0x0000000c1a0c7224 */ /* 0x000fe200078e0208 */
[----:B------:R-:W-:Y:S04]  /*4050*/  @!P0 SHF.R.U32.HI R0, RZ, R5, R0 ;  /* 0x00000005ff008219 */ /* 0x000fe80000011600 */
[----:B------:R-:W-:Y:S04]  /*4060*/  @!P0 SEL R0, R2, R0, !P2 ;  /* 0x0000000002008207 */ /* 0x000fe80005000000 */
[----:B------:R-:W-:Y:S01]  /*4070*/  @!P0 IADD3 R13, PT, PT, R13, -R0, RZ ;  /* 0x800000000d0d8210 */ /* 0x000fe20007ffe0ff */
[----:B------:R-:W-:Y:S01]  /*4080*/  @!P0 IMAD R0, R9, R12, R0 ;  /* 0x0000000c09008224 */ /* 0x000fe200078e0200 */
[----:B------:R-:W-:Y:S01]  /*4090*/  IADD3 R9, PT, PT, -R8, RZ, RZ ;  /* 0x000000ff08097210 */ /* 0x000fe20007ffe1ff */
[--C-:B------:R-:W-:Y:S02]  /*40a0*/  IMAD.MOV R12, RZ, RZ, -R2.reuse ;  /* 0x000000ffff0c7224 */ /* 0x100fe400078e0a02 */
[----:B------:R-:W-:Y:S02]  /*40b0*/  @!P0 IMAD R8, R13, R26, R2 ;  /* 0x0000001a0d088224 */ /* 0x000fe400078e0202 */
[----:B------:R-:W-:Y:S02]  /*40c0*/  @!P0 IMAD.MOV.U32 R2, RZ, RZ, R0 ;  /* 0x000000ffff028224 */ /* 0x000fe400078e0000 */
[----:B------:R-:W-:Y:S02]  /*40d0*/  IMAD R11, R3, R12, R11 ;  /* 0x0000000c030b7224 */ /* 0x000fe400078e020b */
[----:B------:R-:W-:Y:S02]  /*40e0*/  IMAD R10, R6, R9, R10 ;  /* 0x00000009060a7224 */ /* 0x000fe400078e020a */
[----:B------:R-:W-:Y:S02]  /*40f0*/  IMAD R11, R2, R3, R11 ;  /* 0x00000003020b7224 */ /* 0x000fe400078e020b */
[----:B------:R-:W-:Y:S02]  /*4100*/  IMAD R10, R8, R6, R10 ;  /* 0x00000006080a7224 */ /* 0x000fe400078e020a */
.L_x_67:
[----:B------:R-:W-:Y:S05]  /*4110*/  BRA.U UP1, `(.L_x_68) ;  /* 0x0000000101107547 */ /* 0x000fea000b800000 */
[----:B------:R-:W-:Y:S04]  /*4120*/  MOV R2, UR6 ;  /* 0x0000000600027c02 */ /* 0x000fe80008000f00 */
[----:B------:R-:W-:Y:S04]  /*4130*/  SHF.L.U32 R2, R2, 0x1f, RZ ;  /* 0x0000001f02027819 */ /* 0x000fe800000006ff */
[----:B------:R-:W2:Y:S02]  /*4140*/  SYNCS.PHASECHK.TRANS64.TRYWAIT P0, [UR7+0x68], R2 ;  /* 0x00006802ff0075a7 */ /* 0x000ea40008001107 */
[----:B--2---:R-:W-:Y:S05]  /*4150*/  @!P0 BRA `(.L_x_69) ;  /* 0x0000007400508947 */ /* 0x004fea0003800000 */
.L_x_68:
[----:B------:R-:W-:Y:S01]  /*4160*/  R2UR UR43, R15 ;  /* 0x000000000f2b72ca */ /* 0x000fe200000e0000 */
[----:B------:R-:W-:Y:S01]  /*4170*/  IMAD.MOV.U32 R32, RZ, RZ, 0x1 ;  /* 0x00000001ff207424 */ /* 0x000fe200078e00ff */
[----:B------:R-:W-:Y:S02]  /*4180*/  R2UR UR42, R14 ;  /* 0x000000000e2a72ca */ /* 0x000fe400000e0000 */
[----:B------:R-:W-:Y:S02]  /*4190*/  ISETP.NE.U32.AND P2, PT, RZ, UR4, PT ;  /* 0x00000004ff007c0c */ /* 0x000fe4000bf45070 */
[----:B------:R-:W-:Y:S02]  /*41a0*/  SHF.L.U32 R32, R32, 0x1f, RZ ;  /* 0x0000001f20207819 */ /* 0x000fe400000006ff */
[----:B------:R-:W-:Y:S05]  /*41b0*/  ISETP.NE.AND.EX P2, PT, RZ, UR5, PT, P2 ;  /* 0x00000005ff007c0c */ /* 0x000fea000bf45320 */
[----:B------:R-:W-:Y:S02]  /*41c0*/  USHF.L.U32 UR43, UR43, 0x6, URZ ;  /* 0x000000062b2b7899 */ /* 0x000fe400080006ff */
[----:B------:R-:W-:Y:S01]  /*41d0*/  USHF.L.U32 UR42, UR42, 0x8, URZ ;  /* 0x000000082a2a7899 */ /* 0x000fe200080006ff */
[----:B------:R-:W-:Y:S11]  /*41e0*/  BRA.U !UP3, `(.L_x_70) ;  /* 0x000000010b347547 */ /* 0x000ff6000b800000 */
[----:B------:R-:W-:Y:S01]  /*41f0*/  UPLOP3.LUT UP0, UPT, UPT, UPT, UP2, 0x80, 0x8 ;  /* 0x000000000008789c */ /* 0x000fe20003f0f020 */
[----:B--2---:R-:W-:Y:S02]  /*4200*/  HFMA2 R0, -RZ, RZ, 0, 5.9604644775390625e-08 ;  /* 0x00000001ff007431 */ /* 0x004fe400000001ff */
[----:B------:R-:W-:Y:S03]  /*4210*/  IMAD.MOV.U32 R64, RZ, RZ, 0x1 ;  /* 0x00000001ff407424 */ /* 0x000fe600078e00ff */
[----:B------:R-:W-:Y:S05]  /*4220*/  PLOP3.LUT P0, PT, PT, PT, UP0, 0x80, 0x8 ;  /* 0x000000000008781c */ /* 0x000fea0003f0f008 */
[----:B------:R-:W2:Y:S01]  /*4230*/  @UP0 LDCU.64 UR10, c[0x0][0x888] ;  /* 0x00011100ff0a07ac */ /* 0x000ea20008000a00 */
[----:B------:R-:W-:Y:S07]  /*4240*/  @UP0 UIMAD UR8, UR36, UR4, URZ ;  /* 0x00000004240802a4 */ /* 0x000fee000f8e02ff */
[----:B------:R-:W-:Y:S01]  /*4250*/  @!P0 PRMT R64, R0, 0x7610, R64 ;  /* 0x0000761000408816 */ /* 0x000fe20000000040 */
[----:B--2---:R-:W-:Y:S03]  /*4260*/  @UP0 UIMAD.WIDE UR10, UR8, 0x4, UR10 ;  /* 0x00000004080a08a5 */ /* 0x004fe6000f8e020a */
[----:B------:R-:W2:Y:S03]  /*4270*/  @!UP0 LDCU UR8, c[0x0][0x880] ;  /* 0x00011000ff0887ac */ /* 0x000ea60008000800 */
[----:B------:R-:W-:Y:S01]  /*4280*/  IMAD.U32 R8, RZ, RZ, UR10 ;  /* 0x0000000aff087e24 */ /* 0x000fe2000f8e00ff */
[----:B------:R-:W-:Y:S05]  /*4290*/  MOV R9, UR11 ;  /* 0x0000000b00097c02 */ /* 0x000fea0008000f00 */
[----:B-----5:R3:W5:Y:S02]  /*42a0*/  @P0 LDG.E R35, desc[UR46][R8.64] ;  /* 0x0000002e08230981 */ /* 0x020764000c1e1900 */
[----:B--23--:R-:W-:Y:S07]  /*42b0*/  @!P0 IMAD.U32 R35, RZ, RZ, UR8 ;  /* 0x00000008ff238e24 */ /* 0x00cfee000f8e00ff */
.L_x_70:
[----:B-----5:R-:W-:Y:S01]  /*42c0*/  @!P2 FSETP.EQ.AND P0, PT, R35, RZ, PT ;  /* 0x000000ff2300a20b */ /* 0x020fe20003f02000 */
[----:B------:R-:W-:Y:S01]  /*42d0*/  @!UPT UIADD3 URZ, UPT, UPT, URZ, URZ, URZ ;  /* 0x000000fffffff290 */ /* 0x000fe2000fffe0ff */
[----:B------:R-:W-:Y:S11]  /*42e0*/  @!P2 BRA `(.L_x_71) ;  /* 0x000000000014a947 */ /* 0x000ff60003800000 */
[----:B------:R-:W-:Y:S02]  /*42f0*/  LOP3.LUT P2, RZ, R64, 0xff, RZ, 0xc0, !PT ;  /* 0x000000ff40ff7812 */ /* 0x000fe4000784c0ff */
[----:B------:R-:W-:Y:S04]  /*4300*/  PLOP3.LUT P0, PT, PT, PT, UP0, 0x80, 0x8 ;  /* 0x000000000008781c */ /* 0x000fe80003f0f008 */
[----:B------:R-:W-:Y:S07]  /*4310*/  PLOP3.LUT P0, PT, P0, PT, PT, 0x8, 0x80 ;  /* 0x000000000080781c */ /* 0x000fee000070e170 */
[----:B------:R-:W-:Y:S11]  /*4320*/  @P2 FSETP.EQ.AND P0, PT, R35, RZ, PT ;  /* 0x000000ff2300220b */ /* 0x000ff60003f02000 */
[----:B------:R-:W-:Y:S02]  /*4330*/  @!UPT UIADD3 URZ, UPT, UPT, URZ, URZ, URZ ;  /* 0x000000fffffff290 */ /* 0x000fe4000fffe0ff */
.L_x_71:
[----:B------:R-:W3:Y:S01]  /*4340*/  SYNCS.PHASECHK.TRANS64.TRYWAIT P2, [UR7+0x40], R32 ;  /* 0x00004020ff0075a7 */ /* 0x000ee20008041107 */
[----:B------:R-:W-:Y:S04]  /*4350*/  ELECT P4, URZ, PT ;  /* 0x0000000000ff782f */ /* 0x000fe80003880000 */
[----:B------:R-:W-:Y:S11]  /*4360*/  PLOP3.LUT P4, PT, P0, P4, PT, 0xf2, 0x2f ;  /* 0x00000000002f781c */ /* 0x000ff60000789e72 */
[----:B------:R-:W-:Y:S02]  /*4370*/  @!UPT UIADD3 URZ, UPT, UPT, URZ, URZ, URZ ;  /* 0x000000fffffff290 */ /* 0x000fe4000fffe0ff */
[----:B-1----:R-:W-:Y:S05]  /*4380*/  @!P4 IADD3 R8, P0, PT, R30, 0x580, RZ ;  /* 0x000005801e08c810 */ /* 0x002fea0007f1e0ff */
[----:B--2---:R-:W-:Y:S01]  /*4390*/  @!P4 IMAD.X R2, RZ, RZ, R31, P0 ;  /* 0x000000ffff02c224 */ /* 0x004fe200000e061f */
[----:B---3--:R-:W-:Y:S07]  /*43a0*/  @!P2 BRA `(.L_x_72) ;  /* 0x0000007000d4a947 */ /* 0x008fee0003800000 */
.L_x_191:
[----:B------:R-:W-:Y:S01]  /*43b0*/  @!P4 R2UR UR9, R8 ;  /* 0x000000000809c2ca */ /* 0x000fe200000e0000 */
[----:B------:R-:W-:Y:S01]  /*43c0*/  VOTEU.ALL UP1, P4 ;  /* 0x0000000000ff7886 */ /* 0x000fe20002020000 */
[----:B------:R-:W-:Y:S01]  /*43d0*/  @!P4 R2UR UR8, R2 ;  /* 0x000000000208c2ca */ /* 0x000fe200000e0000 */
[----:B-1----:R-:W-:Y:S01]  /*43e0*/  @!P4 IMAD.MOV.U32 R0, RZ, RZ, 0x2000 ;  /* 0x00002000ff00c424 */ /* 0x002fe200078e00ff */
[----:B------:R-:W-:Y:S01]  /*43f0*/  UMOV UR44, UR36 ;  /* 0x00000024002c7c82 */ /* 0x000fe20008000000 */
[----:B------:R-:W-:Y:S02]  /*4400*/  UPRMT UR21, UR37, 0x654, UR41 ;  /* 0x0000065425157896 */ /* 0x000fe40008000029 */
[----:B------:R-:W-:Y:S01]  /*4410*/  @!UP1 UIADD3 UR40, UPT, UPT, UR7, 0x400, URZ ;  /* 0x0000040007289890 */ /* 0x000fe2000fffe0ff */
[----:B------:R-:W-:Y:S05]  /*4420*/  VOTEU.ALL UP1, P4 ;  /* 0x0000000000ff7886 */ /* 0x000fea0002020000 */
[----:B------:R-:W-:Y:S01]  /*4430*/  IMAD.U32 R8, RZ, RZ, UR9 ;  /* 0x00000009ff087e24 */ /* 0x000fe2000f8e00ff */
[----:B------:R-:W-:Y:S01]  /*4440*/  UMOV UR9, 0x10000000 ;  /* 0x1000000000097882 */ /* 0x000fe20000000000 */
[----:B------:R-:W-:Y:S01]  /*4450*/  IMAD.U32 R9, RZ, RZ, UR8 ;  /* 0x00000008ff097e24 */ /* 0x000fe2000f8e00ff */
[----:B------:R-:W-:Y:S02]  /*4460*/  UMOV UR8, 0x0 ;  /* 0x0000000000087882 */ /* 0x000fe40000000000 */
[----:B------:R-:W-:Y:S02]  /*4470*/  @!P4 R2UR UR10, R8 ;  /* 0x00000000080ac2ca */ /* 0x000fe400000e0000 */
[----:B------:R-:W-:Y:S02]  /*4480*/  @!P4 R2UR UR11, R9 ;  /* 0x00000000090bc2ca */ /* 0x000fe400000e0000 */
[----:B------:R-:W-:Y:S05]  /*4490*/  @!P4 IADD3 R8, P0, PT, R30, 0x580, RZ ;  /* 0x000005801e08c810 */ /* 0x000fea0007f1e0ff */
[----:B------:R-:W-:Y:S06]  /*44a0*/  @!P4 IMAD.X R2, RZ, RZ, R31, P0 ;  /* 0x000000ffff02c224 */ /* 0x000fec00000e061f */
[----:B------:R1:W-:Y:S01]  /*44b0*/  @!UP1 UTMALDG.3D [UR40], [UR10], desc[UR8] ;  /* 0x000008280a0095b4 */ /* 0x0003e20008011000 */
[----:B------:R1:W-:Y:S01]  /*44c0*/  @!P4 SYNCS.ARRIVE.TRANS64.RED.A0TR RZ, [UR7+0x20], R0 ;  /* 0x00002000ffffc9a7 */ /* 0x0003e20008300407 */
[----:B------:R-:W-:Y:S01]  /*44d0*/  SYNCS.ARRIVE.TRANS64.RED.A1T0 RZ, [UR21], RZ ;  /* 0x000000ffffff79a7 */ /* 0x000fe20008100415 */
[----:B------:R-:W2:Y:S02]  /*44e0*/  SYNCS.PHASECHK.TRANS64.TRYWAIT P2, [UR7+0x48], R32 ;  /* 0x00004820ff0075a7 */ /* 0x000ea40008041107 */
[----:B-12---:R-:W-:Y:S05]  /*44f0*/  @!P2 BRA `(.L_x_73) ;  /* 0x000000700098a947 */ /* 0x006fea0003800000 */
.L_x_193:
[----:B------:R-:W-:Y:S01]  /*4500*/  @!P4 R2UR UR9, R8 ;  /* 0x000000000809c2ca */ /* 0x000fe200000e0000 */
[----:B------:R-:W-:Y:S01]  /*4510*/  VOTEU.ALL UP1, P4 ;  /* 0x0000000000ff7886 */ /* 0x000fe20002020000 */
[----:B------:R-:W-:Y:S01]  /*4520*/  @!P4 R2UR UR8, R2 ;  /* 0x000000000208c2ca */ /* 0x000fe200000e0000 */
[----:B-1----:R-:W-:Y:S01]  /*4530*/  @!P4 IMAD.MOV.U32 R0, RZ, RZ, 0x2000 ;  /* 0x00002000ff00c424 */ /* 0x002fe200078e00ff */
[----:B------:R-:W-:Y:S01]  /*4540*/  UMOV UR35, UR43 ;  /* 0x0000002b00237c82 */ /* 0x000fe20008000000 */
[----:B------:R-:W-:Y:S02]  /*4550*/  UPRMT UR15, UR37, 0x654, UR33 ;  /* 0x00000654250f7896 */ /* 0x000fe40008000021 */
[----:B------:R-:W-:Y:S02]  /*4560*/  @!UP1 UIADD3 UR34, UPT, UPT, UR42, 0x20, URZ ;  /* 0x000000202a229890 */ /* 0x000fe4000fffe0ff */
[----:B------:R-:W-:Y:S01]  /*4570*/  @!UP1 UIADD3 UR32, UPT, UPT, UR7, 0x2400, URZ ;  /* 0x0000240007209890 */ /* 0x000fe2000fffe0ff */
[----:B------:R-:W-:Y:S03]  /*4580*/  VOTEU.ALL UP1, P4 ;  /* 0x0000000000ff7886 */ /* 0x000fe60002020000 */
        /* <DEDUP_REMOVED lines=13> */
.L_x_195:
[----:B------:R-:W-:Y:S01]  /*4660*/  @!P4 R2UR UR9, R8 ;  /* 0x000000000809c2ca */ /* 0x000fe200000e0000 */
[----:B------:R-:W-:Y:S01]  /*4670*/  VOTEU.ALL UP1, P4 ;  /* 0x0000000000ff7886 */ /* 0x000fe20002020000 */
[----:B------:R-:W-:Y:S01]  /*4680*/  @!P4 R2UR UR8, R2 ;  /* 0x000000000208c2ca */ /* 0x000fe200000e0000 */
[----:B-1----:R-:W-:Y:S01]  /*4690*/  @!P4 IMAD.MOV.U32 R0, RZ, RZ, 0x2000 ;  /* 0x00002000ff00c424 */ /* 0x002fe200078e00ff */
[----:B------:R-:W-:Y:S01]  /*46a0*/  UMOV UR27, UR43 ;  /* 0x0000002b001b7c82 */ /* 0x000fe20008000000 */
[----:B------:R-:W-:Y:S01]  /*46b0*/  UMOV UR28, UR36 ;  /* 0x00000024001c7c82 */ /* 0x000fe20008000000 */
[----:B------:R-:W-:Y:S02]  /*46c0*/  @!UP1 UIADD3 UR26, UPT, UPT, UR42, 0x40, URZ ;  /* 0x000000402a1a9890 */ /* 0x000fe4000fffe0ff */
[----:B------:R-:W-:Y:S01]  /*46d0*/  @!UP1 UIADD3 UR24, UPT, UPT, UR7, 0x4400, URZ ;  /* 0x0000440007189890 */ /* 0x000fe2000fffe0ff */
[----:B------:R-:W-:Y:S01]  /*46e0*/  VOTEU.ALL UP1, P4 ;  /* 0x0000000000ff7886 */ /* 0x000fe20002020000 */
[----:B------:R-:W-:Y:S03]  /*46f0*/  UPRMT UR14, UR37, 0x654, UR25 ;  /* 0x00000654250e7896 */ /* 0x000fe60008000019 */
        /* <DEDUP_REMOVED lines=13> */
.L_x_197:
[----:B------:R-:W-:Y:S01]  /*47d0*/  @!P4 R2UR UR9, R8 ;  /* 0x000000000809c2ca */ /* 0x000fe200000e0000 */
[----:B------:R-:W-:Y:S01]  /*47e0*/  VOTEU.ALL UP1, P4 ;  /* 0x0000000000ff7886 */ /* 0x000fe20002020000 */
[----:B------:R-:W-:Y:S01]  /*47f0*/  @!P4 R2UR UR8, R2 ;  /* 0x000000000208c2ca */ /* 0x000fe200000e0000 */
[----:B-1----:R-:W-:Y:S01]  /*4800*/  @!P4 IMAD.MOV.U32 R0, RZ, RZ, 0x2000 ;  /* 0x00002000ff00c424 */ /* 0x002fe200078e00ff */
[----:B------:R-:W-:Y:S01]  /*4810*/  UMOV UR19, UR43 ;  /* 0x0000002b00137c82 */ /* 0x000fe20008000000 */
[----:B------:R-:W-:Y:S01]  /*4820*/  UMOV UR20, UR36 ;  /* 0x0000002400147c82 */ /* 0x000fe20008000000 */
[----:B------:R-:W-:Y:S01]  /*4830*/  @!UP1 UIADD3 UR18, UPT, UPT, UR42, 0x60, URZ ;  /* 0x000000602a129890 */ /* 0x000fe2000fffe0ff */
[----:B------:R-:W-:Y:S01]  /*4840*/  SHF.L.U32 R14, RZ, 0x1f, RZ ;  /* 0x0000001fff0e7819 */ /* 0x000fe200000006ff */
        /* <DEDUP_REMOVED lines=16> */
.L_x_199:
[----:B------:R-:W-:Y:S01]  /*4950*/  @!P4 R2UR UR9, R8 ;  /* 0x000000000809c2ca */ /* 0x000fe200000e0000 */
[----:B------:R-:W-:Y:S01]  /*4960*/  VOTEU.ALL UP1, P4 ;  /* 0x0000000000ff7886 */ /* 0x000fe20002020000 */
[----:B------:R-:W-:Y:S01]  /*4970*/  @!P4 R2UR UR8, R2 ;  /* 0x000000000208c2ca */ /* 0x000fe200000e0000 */
[----:B-1----:R-:W-:Y:S01]  /*4980*/  @!P4 IMAD.MOV.U32 R0, RZ, RZ, 0x2000 ;  /* 0x00002000ff00c424 */ /* 0x002fe200078e00ff */
[----:B------:R-:W-:Y:S01]  /*4990*/  UMOV UR18, 0x0 ;  /* 0x0000000000127882 */ /* 0x000fe20000000000 */
[----:B------:R-:W-:Y:S01]  /*49a0*/  UMOV UR19, 0x10000000 ;  /* 0x1000000000137882 */ /* 0x000fe20000000000 */
[----:B------:R-:W-:Y:S01]  /*49b0*/  @!UP1 UIADD3 UR10, UPT, UPT, UR42, 0x80, URZ ;  /* 0x000000802a0a9890 */ /* 0x000fe2000fffe0ff */
[----:B------:R-:W-:Y:S01]  /*49c0*/  UMOV UR11, UR43 ;  /* 0x0000002b000b7c82 */ /* 0x000fe20008000000 */
[----:B------:R-:W-:Y:S05]  /*49d0*/  UMOV UR12, UR36 ;  /* 0x00000024000c7c82 */ /* 0x000fea0008000000 */
[----:B------:R-:W-:Y:S01]  /*49e0*/  IMAD.U32 R8, RZ, RZ, UR9 ;  /* 0x00000009ff087e24 */ /* 0x000fe2000f8e00ff */
[----:B------:R-:W-:Y:S01]  /*49f0*/  UMOV UR9, UR41 ;  /* 0x0000002900097c82 */ /* 0x000fe20008000000 */
[----:B------:R-:W-:Y:S01]  /*4a00*/  IMAD.U32 R9, RZ, RZ, UR8 ;  /* 0x00000008ff097e24 */ /* 0x000fe2000f8e00ff */
[----:B------:R-:W-:Y:S02]  /*4a10*/  @!UP1 UIADD3 UR8, UPT, UPT, UR7, 0x400, URZ ;  /* 0x0000040007089890 */ /* 0x000fe4000fffe0ff */
[----:B------:R-:W-:Y:S01]  /*4a20*/  @!P4 R2UR UR22, R8 ;  /* 0x000000000816c2ca */ /* 0x000fe200000e0000 */
[----:B------:R-:W-:Y:S01]  /*4a30*/  VOTEU.ALL UP1, P4 ;  /* 0x0000000000ff7886 */ /* 0x000fe20002020000 */
        /* <DEDUP_REMOVED lines=8> */
.L_x_201:
        /* <DEDUP_REMOVED lines=23> */
.L_x_203:
[----:B------:R-:W2:Y:S01]  /*4c30*/  LDC.64 R12, c[0x0][0xb18] ;  /* 0x0002c600ff0c7b82 */ /* 0x000ea20000000a00 */
[----:B------:R-:W-:Y:S01]  /*4c40*/  @!P4 R2UR UR8, R2 ;  /* 0x000000000208c2ca */ /* 0x000fe200000e0000 */
[----:B------:R-:W-:Y:S01]  /*4c50*/  VOTEU.ALL UP1, P4 ;  /* 0x0000000000ff7886 */ /* 0x000fe20002020000 */
[----:B------:R-:W-:Y:S01]  /*4c60*/  @!P4 R2UR UR9, R8 ;  /* 0x000000000809c2ca */ /* 0x000fe200000e0000 */
[----:B-1----:R-:W-:Y:S01]  /*4c70*/  @!P4 IMAD.MOV.U32 R0, RZ, RZ, 0x2000 ;  /* 0x00002000ff00c424 */ /* 0x002fe200078e00ff */
[----:B------:R-:W-:Y:S03]  /*4c80*/  UMOV UR18, 0x0 ;  /* 0x0000000000127882 */ /* 0x000fe60000000000 */
[----:B------:R-:W1:Y:S01]  /*4c90*/  @!P1 LDC R2, c[0x0][0xb0c] ;  /* 0x0002c300ff029b82 */ /* 0x000e620000000800 */
[----:B------:R-:W-:Y:S01]  /*4ca0*/  @!UP1 UIADD3 UR10, UPT, UPT, UR42, 0xc0, URZ ;  /* 0x000000c02a0a9890 */ /* 0x000fe2000fffe0ff */
[----:B------:R-:W-:Y:S01]  /*4cb0*/  @P3 SHF.R.U32.HI R27, RZ, 0x10, R21 ;  /* 0x00000010ff1b3819 */ /* 0x000fe20000011615 */
[----:B------:R-:W-:Y:S01]  /*4cc0*/  UMOV UR19, 0x10000000 ;  /* 0x1000000000137882 */ /* 0x000fe20000000000 */
[----:B------:R-:W-:Y:S01]  /*4cd0*/  UMOV UR11, UR43 ;  /* 0x0000002b000b7c82 */ /* 0x000fe20008000000 */
[----:B------:R-:W-:Y:S01]  /*4ce0*/  UMOV UR12, UR36 ;  /* 0x00000024000c7c82 */ /* 0x000fe20008000000 */
[----:B------:R-:W-:Y:S02]  /*4cf0*/  VIADD R29, R29, 0x1 ;  /* 0x000000011d1d7836 */ /* 0x000fe40000000000 */
[----:B------:R-:W-:Y:S01]  /*4d00*/  IMAD.U32 R9, RZ, RZ, UR8 ;  /* 0x00000008ff097e24 */ /* 0x000fe2000f8e00ff */
[----:B------:R-:W-:Y:S01]  /*4d10*/  @!UP1 UIADD3 UR8, UPT, UPT, UR7, 0x4400, URZ ;  /* 0x0000440007089890 */ /* 0x000fe2000fffe0ff */
[----:B------:R-:W-:Y:S01]  /*4d20*/  IMAD.U32 R8, RZ, RZ, UR9 ;  /* 0x00000009ff087e24 */ /* 0x000fe2000f8e00ff */
[----:B------:R-:W-:Y:S01]  /*4d30*/  VOTEU.ALL UP1, P4 ;  /* 0x0000000000ff7886 */ /* 0x000fe20002020000 */
[----:B------:R-:W-:Y:S01]  /*4d40*/  UMOV UR9, UR25 ;  /* 0x0000001900097c82 */ /* 0x000fe20008000000 */
[----:B------:R-:W-:Y:S02]  /*4d50*/  @!P4 R2UR UR21, R9 ;  /* 0x000000000915c2ca */ /* 0x000fe400000e0000 */
[----:B------:R-:W-:Y:S02]  /*4d60*/  @!P4 R2UR UR20, R8 ;  /* 0x000000000814c2ca */ /* 0x000fe400000e0000 */
[----:B------:R-:W3:Y:S11]  /*4d70*/  LDC.64 R8, c[0x0][0xb10] ;  /* 0x0002c400ff087b82 */ /* 0x000ef60000000a00 */
[----:B------:R1:W-:Y:S01]  /*4d80*/  @!UP1 UTMALDG.3D [UR8], [UR20], desc[UR18] ;  /* 0x00001208140095b4 */ /* 0x0003e20008011000 */
[----:B------:R5:W-:Y:S01]  /*4d90*/  @!P4 SYNCS.ARRIVE.TRANS64.RED.A0TR RZ, [UR7+0x30], R0 ;  /* 0x00003000ffffc9a7 */ /* 0x000be20008300407 */
[C---:B---3--:R-:W-:Y:S01]  /*4da0*/  @!P1 IMAD.HI.U32 R8, R11.reuse, R8, RZ ;  /* 0x000000080b089227 */ /* 0x048fe200078e00ff */
[----:B--2---:R-:W-:Y:S02]  /*4db0*/  @!P1 ISETP.NE.AND P0, PT, R12, 0x1, PT ;  /* 0x000000010c00980c */ /* 0x004fe40003f05270 */
[----:B-1----:R-:W-:Y:S01]  /*4dc0*/  @!P1 ISETP.NE.AND P2, PT, R2, 0x1, PT ;  /* 0x000000010200980c */ /* 0x002fe20003f45270 */
[----:B------:R-:W-:Y:S01]  /*4dd0*/  SYNCS.ARRIVE.TRANS64.RED.A1T0 RZ, [UR14], RZ ;  /* 0x000000ffffff79a7 */ /* 0x000fe2000810040e */
[C---:B------:R-:W-:Y:S01]  /*4de0*/  @!P1 IMAD.HI.U32 R13, R10.reuse, R13, RZ ;  /* 0x0000000d0a0d9227 */ /* 0x040fe200078e00ff */
[----:B------:R-:W-:Y:S04]  /*4df0*/  @!P1 SHF.R.U32.HI R8, RZ, R9, R8 ;  /* 0x00000009ff089219 */ /* 0x000fe80000011608 */
[----:B------:R-:W-:Y:S01]  /*4e00*/  @!P1 SEL R8, R11, R8, !P2 ;  /* 0x000000080b089207 */ /* 0x000fe20005000000 */
[----:B------:R-:W1:Y:S01]  /*4e10*/  SYNCS.PHASECHK.TRANS64.TRYWAIT P5, [UR7+0x58], R14 ;  /* 0x0000580eff0075a7 */ /* 0x000e6200080a1107 */
[----:B-----5:R-:W2:Y:S02]  /*4e20*/  @!P1 LDC R0, c[0x0][0xb20] ;  /* 0x0002c800ff009b82 */ /* 0x020ea40000000800 */
[----:B--2---:R-:W-:Y:S04]  /*4e30*/  @!P1 SHF.R.U32.HI R0, RZ, R0, R13 ;  /* 0x00000000ff009219 */ /* 0x004fe8000001160d */
[----:B------:R-:W-:Y:S05]  /*4e40*/  @!P1 SEL R9, R10, R0, !P0 ;  /* 0x000000000a099207 */ /* 0x000fea0004000000 */
[----:B------:R-:W-:Y:S02]  /*4e50*/  @!P1 IMAD.IADD R0, R9, 0x1, -R8 ;  /* 0x0000000109009824 */ /* 0x000fe400078e0a08 */
[----:B------:R-:W-:Y:S02]  /*4e60*/  @!P1 IMAD.IADD R8, R8, 0x1, -R9 ;  /* 0x0000000108089824 */ /* 0x000fe400078e0a09 */
[----:B------:R-:W-:Y:S02]  /*4e70*/  @!P1 IMAD R11, R0, R2, R11 ;  /* 0x00000002000b9224 */ /* 0x000fe400078e020b */
[----:B------:R-:W-:Y:S01]  /*4e80*/  @!P1 IMAD R10, R8, R12, R10 ;  /* 0x0000000c080a9224 */ /* 0x000fe200078e020a */
[----:B-1----:R-:W-:Y:S06]  /*4e90*/  @!P5 BRA `(.L_x_79) ;  /* 0x0000006800c0d947 */ /* 0x002fec0003800000 */
.L_x_205:
[----:B------:R-:W-:Y:S01]  /*4ea0*/  @!P4 IADD3 R2, P0, PT, R30, 0x580, RZ ;  /* 0x000005801e02c810 */ /* 0x000fe20007f1e0ff */
[----:B------:R-:W-:Y:S01]  /*4eb0*/  VOTEU.ALL UP1, P4 ;  /* 0x0000000000ff7886 */ /* 0x000fe20002020000 */
[----:B------:R-:W-:Y:S01]  /*4ec0*/  UMOV UR18, 0x0 ;  /* 0x0000000000127882 */ /* 0x000fe20000000000 */
[----:B------:R-:W-:Y:S01]  /*4ed0*/  UMOV UR19, 0x10000000 ;  /* 0x1000000000137882 */ /* 0x000fe20000000000 */
[----:B------:R-:W-:Y:S01]  /*4ee0*/  @!P4 R2UR UR9, R2 ;  /* 0x000000000209c2ca */ /* 0x000fe200000e0000 */
[----:B-1----:R-:W-:Y:S01]  /*4ef0*/  @!P4 IMAD.X R0, RZ, RZ, R31, P0 ;  /* 0x000000ffff00c224 */ /* 0x002fe200000e061f */
[----:B------:R-:W-:Y:S01]  /*4f00*/  @!UP1 UIADD3 UR10, UPT, UPT, UR42, 0xe0, URZ ;  /* 0x000000e02a0a9890 */ /* 0x000fe2000fffe0ff */
[----:B------:R-:W-:Y:S01]  /*4f10*/  ISETP.NE.AND P0, PT, R29, 0x2, PT ;  /* 0x000000021d00780c */ /* 0x000fe20003f05270 */
[----:B------:R-:W-:Y:S01]  /*4f20*/  UMOV UR11, UR43 ;  /* 0x0000002b000b7c82 */ /* 0x000fe20008000000 */
[----:B------:R-:W-:Y:S01]  /*4f30*/  UMOV UR12, UR36 ;  /* 0x00000024000c7c82 */ /* 0x000fe20008000000 */
[----:B------:R-:W-:Y:S01]  /*4f40*/  @!P4 R2UR UR8, R0 ;  /* 0x000000000008c2ca */ /* 0x000fe200000e0000 */
[----:B------:R-:W-:Y:S01]  /*4f50*/  IMAD.IADD R14, R10, 0x1, R62 ;  /* 0x000000010a0e7824 */ /* 0x000fe200078e023e */
[----:B------:R-:W-:Y:S01]  /*4f60*/  @P3 R2UR UR36, R27 ;  /* 0x000000001b2432ca */ /* 0x000fe200000e0000 */
[----:B------:R-:W-:Y:S01]  /*4f70*/  IMAD.IADD R15, R11, 0x1, R63 ;  /* 0x000000010b0f7824 */ /* 0x000fe200078e023f */
[----:B------:R-:W-:Y:S02]  /*4f80*/  SEL R0, RZ, 0x1, P0 ;  /* 0x00000001ff007807 */ /* 0x000fe40000000000 */
[----:B------:R-:W-:Y:S01]  /*4f90*/  SEL R29, R29, RZ, P0 ;  /* 0x000000ff1d1d7207 */ /* 0x000fe20000000000 */
[----:B------:R-:W-:Y:S01]  /*4fa0*/  IMAD.U32 R8, RZ, RZ, UR9 ;  /* 0x00000009ff087e24 */ /* 0x000fe2000f8e00ff */
[----:B------:R-:W-:Y:S01]  /*4fb0*/  UMOV UR9, UR17 ;  /* 0x0000001100097c82 */ /* 0x000fe20008000000 */
[----:B------:R-:W-:Y:S03]  /*4fc0*/  LOP3.LUT R28, R28, R0, RZ, 0x3c, !PT ;  /* 0x000000001c1c7212 */ /* 0x000fe600078e3cff */
[----:B------:R-:W-:Y:S01]  /*4fd0*/  @!P4 R2UR UR14, R8 ;  /* 0x00000000080ec2ca */ /* 0x000fe200000e0000 */
[----:B------:R-:W-:Y:S01]  /*4fe0*/  IMAD.U32 R9, RZ, RZ, UR8 ;  /* 0x00000008ff097e24 */ /* 0x000fe2000f8e00ff */
[----:B------:R-:W-:Y:S01]  /*4ff0*/  @!UP1 UIADD3 UR8, UPT, UPT, UR7, 0x6400, URZ ;  /* 0x0000640007089890 */ /* 0x000fe2000fffe0ff */
[----:B------:R-:W-:Y:S03]  /*5000*/  VOTEU.ALL UP1, P4 ;  /* 0x0000000000ff7886 */ /* 0x000fe60002020000 */
[----:B------:R-:W-:Y:S11]  /*5010*/  @!P4 R2UR UR15, R9 ;  /* 0x00000000090fc2ca */ /* 0x000ff600000e0000 */
[----:B------:R-:W-:Y:S02]  /*5020*/  @!UPT UIADD3 URZ, UPT, UPT, URZ, URZ, URZ ;  /* 0x000000fffffff290 */ /* 0x000fe4000fffe0ff */
[----:B------:R2:W-:Y:S01]  /*5030*/  @!UP1 UTMALDG.3D [UR8], [UR14], desc[UR18] ;  /* 0x000012080e0095b4 */ /* 0x0005e20008011000 */
[----:B------:R2:W-:Y:S01]  /*5040*/  @!P4 SYNCS.ARRIVE.TRANS64.RED.A0TR RZ, [UR7+0x38], R25 ;  /* 0x00003819ffffc9a7 */ /* 0x0005e20008300407 */
[----:B------:R-:W-:Y:S01]  /*5050*/  UPLOP3.LUT UP1, UPT, UPT, UPT, UPT, 0x80, 0x8 ;  /* 0x000000000008789c */ /* 0x000fe20003f2f070 */
[----:B------:R-:W-:Y:S01]  /*5060*/  SYNCS.ARRIVE.TRANS64.RED.A1T0 RZ, [UR13], RZ ;  /* 0x000000ffffff79a7 */ /* 0x000fe2000810040d */
[----:B------:R-:W-:Y:S09]  /*5070*/  @P3 BRA `(.L_x_80) ;  /* 0xffffffec002c3947 */ /* 0x000ff2000383ffff */
[----:B------:R-:W1:Y:S02]  /*5080*/  SYNCS.PHASECHK.TRANS64.TRYWAIT P0, [UR7+0x40], R32 ;  /* 0x00004020ff0075a7 */ /* 0x000e640008001107 */
[----:B-1----:R-:W-:Y:S05]  /*5090*/  @!P0 BRA `(.L_x_81) ;  /* 0x0000006800588947 */ /* 0x002fea0003800000 */
.L_x_207:
[----:B------:R-:W3:Y:S02]  /*50a0*/  SYNCS.PHASECHK.TRANS64.TRYWAIT P0, [UR7+0x48], R32 ;  /* 0x00004820ff0075a7 */ /* 0x000ee40008001107 */
[----:B---3--:R-:W-:Y:S05]  /*50b0*/  @!P0 BRA `(.L_x_82) ;  /* 0x0000006800688947 */ /* 0x008fea0003800000 */
.L_x_209:
[----:B------:R-:W3:Y:S01]  /*50c0*/  SYNCS.PHASECHK.TRANS64.TRYWAIT P0, [UR7+0x50], R32 ;  /* 0x00005020ff0075a7 */ /* 0x000ee20008001107 */
[----:B-1----:R-:W-:Y:S01]  /*50d0*/  HFMA2 R0, -RZ, RZ, 0, 5.9604644775390625e-08 ;  /* 0x00000001ff007431 */ /* 0x002fe200000001ff */
[----:B---3--:R-:W-:Y:S06]  /*50e0*/  @!P0 BRA `(.L_x_83) ;  /* 0x0000006800748947 */ /* 0x008fec0003800000 */
.L_x_211:
[----:B-1----:R-:W-:Y:S02]  /*50f0*/  MOV R2, UR7 ;  /* 0x0000000700027c02 */ /* 0x002fe40008000f00 */
[----:B------:R-:W-:-:S07]  /*5100*/  SHF.L.U32 R0, R0, 0x1f, RZ ;  /* 0x0000001f00007819 */ /* 0x000fce00000006ff */
.L_x_84:
[----:B-1----:R1:W3:Y:S02]  /*5110*/  SYNCS.PHASECHK.TRANS64.TRYWAIT P0, [R2+URZ+0x58], R0 ;  /* 0x00005800020075a7 */ /* 0x0022e400080011ff */
[----:B---3--:R-:W-:Y:S05]  /*5120*/  @!P0 NANOSLEEP.SYNCS 0x989680 ;  /* 0x009896800000895d */ /* 0x008fea0003900000 */
[----:B------:R-:W3:Y:S02]  /*5130*/  @!P0 SYNCS.PHASECHK.TRANS64 P0, [R2+URZ+0x58], R0 ;  /* 0x00005800020085a7 */ /* 0x000ee400080010ff */
[----:B--23--:R-:W-:Y:S05]  /*5140*/  @P0 EXIT ;  /* 0x000000000000094d */ /* 0x00cfea0003800000 */
[----:B------:R-:W-:Y:S05]  /*5150*/  BRA `(.L_x_84) ;  /* 0xfffffffc00ec7947 */ /* 0x000fea000383ffff */
.L_x_65:
[----:B------:R-:W-:-:S06]  /*5160*/  UISETP.GE.AND UP1, UPT, UR8, 0x4, UPT ;  /* 0x000000040800788c */ /* 0x000fcc000bf26270 */
[----:B------:R-:W-:-:S13]  /*5170*/  PLOP3.LUT P0, PT, PT, PT, UP1, 0x80, 0x8 ;  /* 0x000000000008781c */ /* 0x000fda0003f0f018 */
[----:B------:R-:W-:Y:S05]  /*5180*/  @!P0 EXIT ;  /* 0x000000000000894d */ /* 0x000fea0003800000 */
[----:B------:R-:W-:Y:S01]  /*5190*/  BAR.SYNC.DEFER_BLOCKING 0x6, 0xa0 ;  /* 0x0182800000007b1d */ /* 0x000fe20000010000 */
[C---:B------:R-:W-:Y:S01]  /*51a0*/  IMAD.SHL.U32 R4, R76.reuse, 0x20, RZ ;  /* 0x000000204c047824 */ /* 0x040fe200078e00ff */
[C---:B------:R-:W-:Y:S01]  /*51b0*/  R2P PR, R76.reuse, 0x6 ;  /* 0x000000064c007804 */ /* 0x040fe20000000000 */
[C---:B------:R-:W-:Y:S01]  /*51c0*/  IMAD.SHL.U32 R68, R76.reuse, 0x4, RZ ;  /* 0x000000044c447824 */ /* 0x040fe200078e00ff */
[----:B------:R-:W-:Y:S01]  /*51d0*/  CS2R R72, SRZ ;  /* 0x0000000000487805 */ /* 0x000fe2000001ff00 */
[----:B------:R-:W-:Y:S01]  /*51e0*/  IMAD.U32 R32, R76, 0x10000, RZ ;  /* 0x000100004c207824 */ /* 0x000fe200078e00ff */
[----:B------:R-:W-:Y:S02]  /*51f0*/  UMOV UR48, 0x400 ;  /* 0x0000040000307882 */ /* 0x000fe40000000000 */
[----:B------:R-:W1:Y:S01]  /*5200*/  LDC R67, c[0x0][0x370] ;  /* 0x0000dc00ff437b82 */ /* 0x000e620000000800 */
[----:B------:R-:W-:Y:S01]  /*5210*/  ULEA UR48, UR37, UR48, 0x18 ;  /* 0x0000003025307291 */ /* 0x000fe2000f8ec0ff */
[----:B------:R-:W-:Y:S01]  /*5220*/  LOP3.LUT R3, R4, 0xe0, RZ, 0xc0, !PT ;  /* 0x000000e004037812 */ /* 0x000fe200078ec0ff */
[----:B------:R-:W-:Y:S01]  /*5230*/  IMAD.SHL.U32 R2, R76, 0x10, RZ ;  /* 0x000000104c027824 */ /* 0x000fe200078e00ff */
[----:B------:R-:W-:Y:S01]  /*5240*/  LOP3.LUT R4, R4, 0x100, RZ, 0xc0, !PT ;  /* 0x0000010004047812 */ /* 0x000fe200078ec0ff */
[----:B------:R-:W-:Y:S01]  /*5250*/  UIADD3 UR4, UPT, UPT, UR48, 0x400, URZ ;  /* 0x0000040030047890 */ /* 0x000fe2000fffe0ff */
[----:B------:R-:W-:Y:S01]  /*5260*/  LOP3.LUT R68, R3, 0x1c, R68, 0xf8, !PT ;  /* 0x0000001c03447812 */ /* 0x000fe200078ef844 */
[----:B------:R-:W-:Y:S01]  /*5270*/  IMAD.MOV.U32 R75, RZ, RZ, 0x10 ;  /* 0x00000010ff4b7424 */ /* 0x000fe200078e00ff */
[----:B------:R-:W2:Y:S01]  /*5280*/  LDC R28, c[0x0][0xb0c] ;  /* 0x0002c300ff1c7b82 */ /* 0x000ea20000000800 */
[----:B------:R-:W-:Y:S01]  /*5290*/  SHF.R.U32.HI R3, RZ, 0x2, R76 ;  /* 0x00000002ff037819 */ /* 0x000fe2000001164c */
[----:B------:R-:W-:Y:S01]  /*52a0*/  IMAD.MOV.U32 R74, RZ, RZ, 0x20 ;  /* 0x00000020ff4a7424 */ /* 0x000fe200078e00ff */
[----:B------:R-:W-:Y:S01]  /*52b0*/  LOP3.LUT R32, R32, 0x600000, RZ, 0xc0, !PT ;  /* 0x0060000020207812 */ /* 0x000fe200078ec0ff */
[----:B------:R-:W-:Y:S01]  /*52c0*/  IMAD.MOV.U32 R31, RZ, RZ, RZ ;  /* 0x000000ffff1f7224 */ /* 0x000fe200078e00ff */
[----:B------:R-:W-:Y:S01]  /*52d0*/  LOP3.LUT R2, R4, 0x600, R2, 0xf8, !PT ;  /* 0x0000060004027812 */ /* 0x000fe200078ef802 */
[----:B------:R-:W-:Y:S01]  /*52e0*/  IMAD.MOV.U32 R79, RZ, RZ, RZ ;  /* 0x000000ffff4f7224 */ /* 0x000fe200078e00ff */
[----:B------:R-:W-:Y:S01]  /*52f0*/  LOP3.LUT R68, R68, 0x4, R3, 0x78, !PT ;  /* 0x0000000444447812 */ /* 0x000fe200078e7803 */
[----:B------:R-:W4:Y:S01]  /*5300*/  LDC R65, c[0x0][0xb20] ;  /* 0x0002c800ff417b82 */ /* 0x000f220000000800 */
[----:B------:R-:W3:Y:S01]  /*5310*/  LDS R0, [UR48+0x120] ;  /* 0x00012030ff007984 */ /* 0x000ee20008000800 */
[----:B------:R-:W-:Y:S01]  /*5320*/  LOP3.LUT R76, R76, 0x60, RZ, 0xc0, !PT ;  /* 0x000000604c4c7812 */ /* 0x000fe200078ec0ff */
[----:B------:R-:W-:Y:S01]  /*5330*/  IMAD.U32 R70, RZ, RZ, UR4 ;  /* 0x00000004ff467e24 */ /* 0x000fe2000f8e00ff */
[----:B------:R-:W-:Y:S01]  /*5340*/  LOP3.LUT R68, R2, R68, RZ, 0xfc, !PT ;  /* 0x0000004402447212 */ /* 0x000fe200078efcff */
[----:B------:R-:W1:Y:S01]  /*5350*/  LDCU.64 UR52, c[0x0][0x348] ;  /* 0x00006900ff3477ac */ /* 0x000e620008000a00 */
[----:B------:R-:W-:-:S02]  /*5360*/  SEL R75, R75, 0xfffffff0, !P2 ;  /* 0xfffffff04b4b7807 */ /* 0x000fc40005000000 */
[----:B------:R-:W1:Y:S01]  /*5370*/  LDC R27, c[0x0][0xb30] ;  /* 0x0002cc00ff1b7b82 */ /* 0x000e620000000800 */
[----:B------:R-:W-:Y:S01]  /*5380*/  SEL R74, R74, 0xffffffe0, !P1 ;  /* 0xffffffe04a4a7807 */ /* 0x000fe20004800000 */
[----:B------:R-:W1:Y:S01]  /*5390*/  LDCU.64 UR38, c[0x0][0x888] ;  /* 0x00011100ff2677ac */ /* 0x000e620008000a00 */
[----:B------:R-:W1:Y:S05]  /*53a0*/  LDCU.64 UR44, c[0x0][0x890] ;  /* 0x00011200ff2c77ac */ /* 0x000e6a0008000a00 */
[----:B------:R-:W1:Y:S01]  /*53b0*/  LDC.64 R60, c[0x0][0xb10] ;  /* 0x0002c400ff3c7b82 */ /* 0x000e620000000a00 */
[----:B------:R-:W-:Y:S01]  /*53c0*/  UMOV UR49, URZ ;  /* 0x000000ff00317c82 */ /* 0x000fe20008000000 */
[----:B------:R-:W-:-:S06]  /*53d0*/  UMOV UR51, URZ ;  /* 0x000000ff00337c82 */ /* 0x000fcc0008000000 */
[----:B------:R-:W1:Y:S08]  /*53e0*/  LDC.64 R24, c[0x0][0xb18] ;  /* 0x0002c600ff187b82 */ /* 0x000e700000000a00 */
[----:B------:R-:W1:Y:S08]  /*53f0*/  LDC.64 R22, c[0x0][0xb28] ;  /* 0x0002ca00ff167b82 */ /* 0x000e700000000a00 */
[----:B------:R-:W1:Y:S01]  /*5400*/  LDC.64 R58, c[0x0][0x8b0] ;  /* 0x00022c00ff3a7b82 */ /* 0x000e620000000a00 */
[----:B---3--:R-:W-:-:S07]  /*5410*/  IMAD.IADD R32, R0, 0x1, R32 ;  /* 0x0000000100207824 */ /* 0x008fce00078e0220 */
[----:B------:R-:W3:Y:S08]  /*5420*/  LDC.64 R56, c[0x0][0x8a8] ;  /* 0x00022a00ff387b82 */ /* 0x000ef00000000a00 */
[----:B--2-4-:R-:W1:Y:S02]  /*5430*/  LDC R66, c[0x0][0x374] ;  /* 0x0000dd00ff427b82 */ /* 0x014e640000000800 */
.L_x_160:
[C---:B------:R-:W-:Y:S02]  /*5440*/  LEA R0, R79.reuse, UR48, 0x3 ;  /* 0x000000304f007c11 */ /* 0x040fe4000f8e18ff */
[----:B------:R-:W-:Y:S02]  /*5450*/  SHF.L.U32 R2, R72, 0x1f, RZ ;  /* 0x0000001f48027819 */ /* 0x000fe400000006ff */
[----:B------:R-:W-:Y:S02]  /*5460*/  LEA R16, R79, UR48, 0x4 ;  /* 0x000000304f107c11 */ /* 0x000fe4000f8e20ff */
[----:B------:R-:W2:Y:S02]  /*5470*/  SYNCS.PHASECHK.TRANS64.TRYWAIT P0, [R0+URZ+0x70], R2 ;  /* 0x00007002000075a7 */ /* 0x000ea400080011ff */
[----:B--2---:R-:W-:Y:S05]  /*5480*/  @!P0 BRA `(.L_x_85) ;  /* 0x0000006400a48947 */ /* 0x004fea0003800000 */
.L_x_212:
[----:B------:R-:W4:Y:S01]  /*5490*/  LDC.64 R10, c[0x0][0xb10] ;  /* 0x0002c400ff0a7b82 */ /* 0x000f220000000a00 */
[----:B------:R-:W3:Y:S01]  /*54a0*/  LDS.128 R16, [R16+0x100] ;  /* 0x0001000010107984 */ /* 0x000ee20000000c00 */
[----:B-1----:R-:W-:Y:S01]  /*54b0*/  ISETP.NE.AND P1, PT, R27, 0x1, PT ;  /* 0x000000011b00780c */ /* 0x002fe20003f25270 */
[----:B--2---:R-:W-:Y:S01]  /*54c0*/  VIADD R0, R0, 0x80 ;  /* 0x0000008000007836 */ /* 0x004fe20000000000 */
[----:B------:R-:W-:Y:S04]  /*54d0*/  ISETP.GE.AND P0, PT, R26, 0x1, PT ;  /* 0x000000011a00780c */ /* 0x000fe80003f06270 */
[----:B------:R-:W1:Y:S01]  /*54e0*/  LDC.64 R8, c[0x0][0xb18] ;  /* 0x0002c600ff087b82 */ /* 0x000e620000000a00 */
[----:B------:R-:W-:Y:S01]  /*54f0*/  PRMT R0, RZ, 0x654, R0 ;  /* 0x00000654ff007816 */ /* 0x000fe20000000000 */
[----:B------:R-:W-:Y:S01]  /*5500*/  @!PT LDS RZ, [RZ] ;  /* 0x00000000fffff984 */ /* 0x000fe20000000800 */
[----:B------:R-:W-:Y:S01]  /*5510*/  @!PT LDS RZ, [RZ] ;  /* 0x00000000fffff984 */ /* 0x000fe20000000800 */
[----:B------:R-:W-:Y:S01]  /*5520*/  @!PT LDS RZ, [RZ] ;  /* 0x00000000fffff984 */ /* 0x000fe20000000800 */
[----:B------:R-:W-:Y:S01]  /*5530*/  @!PT LDS RZ, [RZ] ;  /* 0x00000000fffff984 */ /* 0x000fe20000000800 */
[----:B------:R2:W-:Y:S06]  /*5540*/  MEMBAR.ALL.CTA ;  /* 0x0000000000007992 */ /* 0x0005ec0000008000 */
[----:B--2---:R-:W2:Y:S01]  /*5550*/  FENCE.VIEW.ASYNC.S ;  /* 0x00000000000073c6 */ /* 0x004ea20000000000 */
[----:B------:R-:W1:Y:S08]  /*5560*/  @!P1 LDC R12, c[0x0][0xb20] ;  /* 0x0002c800ff0c9b82 */ /* 0x000e700000000800 */
[----:B------:R-:W1:Y:S01]  /*5570*/  @!P1 LDC R7, c[0x0][0xb0c] ;  /* 0x0002c300ff079b82 */ /* 0x000e620000000800 */
[----:B--2---:R2:W-:Y:S01]  /*5580*/  SYNCS.ARRIVE.TRANS64.RED.A1T0 RZ, [R0+URZ], RZ ;  /* 0x000000ff00ff79a7 */ /* 0x0045e200081004ff */
[----:B---3--:R-:W-:Y:S04]  /*5590*/  LOP3.LUT P4, RZ, R18, 0x1, RZ, 0xc0, !PT ;  /* 0x0000000112ff7812 */ /* 0x008fe8000788c0ff */
[----:B------:R-:W-:Y:S09]  /*55a0*/  P2R R77, PR, RZ, 0x10 ;  /* 0x00000010ff4d7803 */ /* 0x000ff20000000000 */
[----:B------:R-:W-:Y:S02]  /*55b0*/  @P4 MOV R30, R16 ;  /* 0x00000010001e4202 */ /* 0x000fe40000000f00 */
[----:B------:R-:W-:Y:S01]  /*55c0*/  @P4 LOP3.LUT R29, R17, 0xffff, RZ, 0xc0, !PT ;  /* 0x0000ffff111d4812 */ /* 0x000fe200078ec0ff */
[----:B--2-4-:R-:W-:Y:S06]  /*55d0*/  @!P0 BRA `(.L_x_86) ;  /* 0x0000000000a48947 */ /* 0x014fec0003800000 */
[----:B------:R-:W-:Y:S01]  /*55e0*/  IMAD.HI.U32 R0, R66, R25, RZ ;  /* 0x0000001942007227 */ /* 0x000fe200078e00ff */
[----:B------:R-:W-:Y:S02]  /*55f0*/  ISETP.NE.AND P0, PT, R24, 0x1, PT ;  /* 0x000000011800780c */ /* 0x000fe40003f05270 */
[----:B------:R-:W-:Y:S01]  /*5600*/  ISETP.NE.AND P2, PT, R26, 0x1, PT ;  /* 0x000000011a00780c */ /* 0x000fe20003f45270 */
[----:B------:R-:W-:Y:S01]  /*5610*/  IMAD.HI.U32 R4, R67, R60, RZ ;  /* 0x0000003c43047227 */ /* 0x000fe200078e00ff */
[----:B------:R-:W-:Y:S02]  /*5620*/  SHF.R.U32.HI R0, RZ, R65, R0 ;  /* 0x00000041ff007219 */ /* 0x000fe40000011600 */
[----:B------:R-:W-:Y:S01]  /*5630*/  ISETP.NE.AND P3, PT, R28, 0x1, PT ;  /* 0x000000011c00780c */ /* 0x000fe20003f65270 */
[----:B------:R-:W-:Y:S01]  /*5640*/  IMAD.HI.U32 R6, R29, R25, RZ ;  /* 0x000000191d067227 */ /* 0x000fe200078e00ff */
[-C--:B------:R-:W-:Y:S02]  /*5650*/  SHF.R.U32.HI R4, RZ, R61.reuse, R4 ;  /* 0x0000003dff047219 */ /* 0x080fe40000011604 */
[----:B------:R-:W-:Y:S01]  /*5660*/  SEL R0, R66, R0, !P0 ;  /* 0x0000000042007207 */ /* 0x000fe20004000000 */
[----:B------:R-:W-:Y:S01]  /*5670*/  IMAD.HI.U32 R5, R30, R60, RZ ;  /* 0x0000003c1e057227 */ /* 0x000fe200078e00ff */
[----:B------:R-:W-:Y:S03]  /*5680*/  SEL R4, R67, R4, !P3 ;  /* 0x0000000443047207 */ /* 0x000fe60005800000 */
[-C--:B------:R-:W-:Y:S01]  /*5690*/  IMAD.HI.U32 R3, R0, R22.reuse, RZ ;  /* 0x0000001600037227 */ /* 0x080fe200078e00ff */
[----:B------:R-:W-:Y:S03]  /*56a0*/  SHF.R.U32.HI R5, RZ, R61, R5 ;  /* 0x0000003dff057219 */ /* 0x000fe60000011605 */
[----:B------:R-:W-:Y:S01]  /*56b0*/  IMAD.HI.U32 R2, R4, R22, RZ ;  /* 0x0000001604027227 */ /* 0x000fe200078e00ff */
[----:B------:R-:W-:Y:S02]  /*56c0*/  @P2 SHF.R.U32.HI R0, RZ, R23, R3 ;  /* 0x00000017ff002219 */ /* 0x000fe40000011603 */
[----:B------:R-:W-:Y:S02]  /*56d0*/  SHF.R.U32.HI R3, RZ, R65, R6 ;  /* 0x00000041ff037219 */ /* 0x000fe40000011606 */
[----:B------:R-:W-:Y:S01]  /*56e0*/  @P2 SHF.R.U32.HI R4, RZ, R23, R2 ;  /* 0x00000017ff042219 */ /* 0x000fe20000011602 */
[----:B------:R-:W-:Y:S01]  /*56f0*/  IMAD R0, R26, R0, RZ ;  /* 0x000000001a007224 */ /* 0x000fe200078e02ff */
[----:B------:R-:W-:Y:S02]  /*5700*/  SEL R3, R29, R3, !P0 ;  /* 0x000000031d037207 */ /* 0x000fe40004000000 */
[----:B------:R-:W-:Y:S01]  /*5710*/  SEL R2, R30, R5, !P3 ;  /* 0x000000051e027207 */ /* 0x000fe20005800000 */
[----:B------:R-:W-:Y:S01]  /*5720*/  IMAD R5, R26, R4, RZ ;  /* 0x000000041a057224 */ /* 0x000fe200078e02ff */
[C---:B------:R-:W-:Y:S01]  /*5730*/  ISETP.GE.AND P0, PT, R3.reuse, R0, PT ;  /* 0x000000000300720c */ /* 0x040fe20003f06270 */
[C---:B------:R-:W-:Y:S03]  /*5740*/  IMAD.HI.U32 R0, R3.reuse, R22, RZ ;  /* 0x0000001603007227 */ /* 0x040fe600078e00ff */
[C---:B------:R-:W-:Y:S02]  /*5750*/  ISETP.GE.OR P0, PT, R2.reuse, R5, P0 ;  /* 0x000000050200720c */ /* 0x040fe40000706670 */
[----:B------:R-:W-:Y:S04]  /*5760*/  SHF.R.U32.HI R0, RZ, R23, R0 ;  /* 0x00000017ff007219 */ /* 0x000fe80000011600 */
[C---:B------:R-:W-:Y:S05]  /*5770*/  SEL R6, R3.reuse, R0, !P2 ;  /* 0x0000000003067207 */ /* 0x040fea0005000000 */
        /* <DEDUP_REMOVED lines=14> */
[----:B------:R-:W-:Y:S07]  /*5860*/  IMAD R29, R3, R24, R29 ;  /* 0x00000018031d7224 */ /* 0x000fee00078e021d */
.L_x_86:
[----:B-1----:R-:W-:Y:S01]  /*5870*/  @!P1 ISETP.NE.AND P0, PT, R8, 0x1, PT ;  /* 0x000000010800980c */ /* 0x002fe20003f05270 */
[----:B------:R-:W-:Y:S01]  /*5880*/  @!P1 IMAD.HI.U32 R2, R29, R9, RZ ;  /* 0x000000091d029227 */ /* 0x000fe200078e00ff */
[----:B------:R-:W-:Y:S01]  /*5890*/  R2UR UR42, R15 ;  /* 0x000000000f2a72ca */ /* 0x000fe200000e0000 */
[----:B------:R-:W-:Y:S01]  /*58a0*/  BSSY.RECONVERGENT B6, `(.L_x_87) ;  /* 0x0000031000067945 */ /* 0x000fe20003800200 */
[----:B------:R-:W-:Y:S01]  /*58b0*/  R2UR UR41, R14 ;  /* 0x000000000e2972ca */ /* 0x000fe200000e0000 */
[----:B------:R-:W-:Y:S01]  /*58c0*/  @!P1 IMAD.HI.U32 R0, R30, R10, RZ ;  /* 0x0000000a1e009227 */ /* 0x000fe200078e00ff */
[----:B------:R-:W-:Y:S02]  /*58d0*/  @!P1 SHF.R.U32.HI R2, RZ, R12, R2 ;  /* 0x0000000cff029219 */ /* 0x000fe40000011602 */
[----:B------:R-:W-:Y:S01]  /*58e0*/  @!P1 ISETP.NE.AND P2, PT, R7, 0x1, PT ;  /* 0x000000010700980c */ /* 0x000fe20003f45270 */
[----:B------:R-:W-:Y:S01]  /*58f0*/  VIADD R79, R79, 0x1 ;  /* 0x000000014f4f7836 */ /* 0x000fe20000000000 */
[----:B------:R-:W-:Y:S02]  /*5900*/  @!P1 SEL R2, R29, R2, !P0 ;  /* 0x000000021d029207 */ /* 0x000fe40004000000 */
[----:B------:R-:W-:Y:S02]  /*5910*/  @!P1 SHF.R.U32.HI R0, RZ, R11, R0 ;  /* 0x0000000bff009219 */ /* 0x000fe40000011600 */
[----:B------:R-:W-:Y:S01]  /*5920*/  LOP3.LUT P0, RZ, R70, 0x3f0, RZ, 0xc0, !PT ;  /* 0x000003f046ff7812 */ /* 0x000fe2000780c0ff */
[----:B------:R-:W-:Y:S01]  /*5930*/  USHF.L.U32 UR42, UR42, 0x6, URZ ;  /* 0x000000062a2a7899 */ /* 0x000fe200080006ff */
[----:B------:R-:W-:Y:S01]  /*5940*/  @!P1 SEL R3, R30, R0, !P2 ;  /* 0x000000001e039207 */ /* 0x000fe20005000000 */
[----:B------:R-:W-:Y:S01]  /*5950*/  USHF.L.U32 UR41, UR41, 0x8, URZ ;  /* 0x0000000829297899 */ /* 0x000fe200080006ff */
[----:B------:R-:W-:Y:S03]  /*5960*/  @P4 SHF.R.U32.HI R71, RZ, 0x10, R17 ;  /* 0x00000010ff474819 */ /* 0x000fe60000011611 */
[----:B------:R-:W-:Y:S02]  /*5970*/  @!P1 IMAD.IADD R0, R2, 0x1, -R3 ;  /* 0x0000000102009824 */ /* 0x000fe400078e0a03 */
[----:B------:R-:W-:Y:S02]  /*5980*/  @!P1 IMAD.IADD R2, R3, 0x1, -R2 ;  /* 0x0000000103029824 */ /* 0x000fe400078e0a02 */
[----:B------:R-:W-:Y:S02]  /*5990*/  @!P1 IMAD R30, R0, R7, R30 ;  /* 0x00000007001e9224 */ /* 0x000fe400078e021e */
[----:B------:R-:W-:Y:S01]  /*59a0*/  @!P1 IMAD R29, R2, R8, R29 ;  /* 0x00000008021d9224 */ /* 0x000fe200078e021d */
[----:B------:R-:W-:Y:S06]  /*59b0*/  @!P0 BRA `(.L_x_88) ;  /* 0x00000000007c8947 */ /* 0x000fec0003800000 */
[----:B------:R-:W1:Y:S01]  /*59c0*/  LDCU.64 UR8, c[0x4][0x80] ;  /* 0x01001000ff0877ac */ /* 0x000e620008000a00 */
[----:B------:R-:W-:Y:S01]  /*59d0*/  MOV R2, 0x0 ;  /* 0x0000000000027802 */ /* 0x000fe20000000f00 */
[----:B------:R-:W-:Y:S02]  /*59e0*/  HFMA2 R12, -RZ, RZ, 0, 5.9604644775390625e-08 ;  /* 0x00000001ff0c7431 */ /* 0x000fe400000001ff */
[----:B------:R-:W-:Y:S01]  /*59f0*/  IMAD.MOV.U32 R8, RZ, RZ, 0x70 ;  /* 0x00000070ff087424 */ /* 0x000fe200078e00ff */
[----:B------:R2:W3:Y:S01]  /*5a00*/  LDC.64 R14, c[0x4][R2] ;  /* 0x01000000020e7b82 */ /* 0x0004e20000000a00 */
[----:B------:R-:W4:Y:S01]  /*5a10*/  LDCU.64 UR6, c[0x4][0x88] ;  /* 0x01001100ff0677ac */ /* 0x000f220008000a00 */
[----:B------:R-:W-:Y:S01]  /*5a20*/  IMAD.MOV.U32 R13, RZ, RZ, RZ ;  /* 0x000000ffff0d7224 */ /* 0x000fe200078e00ff */
[----:B------:R-:W2:Y:S01]  /*5a30*/  LDCU.64 UR4, c[0x4][0x8] ;  /* 0x01000100ff0477ac */ /* 0x000ea20008000a00 */
[----:B-1----:R-:W-:Y:S01]  /*5a40*/  MOV R5, UR9 ;  /* 0x0000000900057c02 */ /* 0x002fe20008000f00 */
[----:B------:R-:W-:Y:S01]  /*5a50*/  IMAD.U32 R4, RZ, RZ, UR8 ;  /* 0x00000008ff047e24 */ /* 0x000fe2000f8e00ff */
[----:B----4-:R-:W-:Y:S01]  /*5a60*/  MOV R7, UR7 ;  /* 0x0000000700077c02 */ /* 0x010fe20008000f00 */
[----:B------:R-:W-:Y:S01]  /*5a70*/  IMAD.U32 R6, RZ, RZ, UR6 ;  /* 0x00000006ff067e24 */ /* 0x000fe2000f8e00ff */
[----:B--2---:R-:W-:Y:S01]  /*5a80*/  MOV R11, UR5 ;  /* 0x00000005000b7c02 */ /* 0x004fe20008000f00 */
[----:B------:R-:W-:Y:S02]  /*5a90*/  IMAD.U32 R10, RZ, RZ, UR4 ;  /* 0x00000004ff0a7e24 */ /* 0x000fe4000f8e00ff */
[----:B------:R-:W-:Y:S07]  /*5aa0*/  LEPC R20, `(.L_x_89) ;  /* 0x000000001014794e */ /* 0x000fee0000000000 */
[----:B---3-5:R-:W-:Y:S05]  /*5ab0*/  CALL.ABS.NOINC R14 ;  /* 0x000000000e007343 */ /* 0x028fea0003c00000 */
.L_x_89:
[----:B------:R-:W1:Y:S01]  /*5ac0*/  LDCU.64 UR8, c[0x4][0x80] ;  /* 0x01001000ff0877ac */ /* 0x000e620008000a00 */
[----:B------:R-:W2:Y:S01]  /*5ad0*/  LDC.64 R2, c[0x4][R2] ;  /* 0x0100000002027b82 */ /* 0x000ea20000000a00 */
[----:B------:R-:W-:Y:S02]  /*5ae0*/  HFMA2 R12, -RZ, RZ, 0, 5.9604644775390625e-08 ;  /* 0x00000001ff0c7431 */ /* 0x000fe400000001ff */
[----:B------:R-:W-:Y:S02]  /*5af0*/  IMAD.MOV.U32 R8, RZ, RZ, 0x70 ;  /* 0x00000070ff087424 */ /* 0x000fe400078e00ff */
[----:B------:R-:W-:Y:S01]  /*5b00*/  IMAD.MOV.U32 R13, RZ, RZ, RZ ;  /* 0x000000ffff0d7224 */ /* 0x000fe200078e00ff */
[----:B------:R-:W3:Y:S01]  /*5b10*/  LDCU.64 UR6, c[0x4][0x88] ;  /* 0x01001100ff0677ac */ /* 0x000ee20008000a00 */
[----:B------:R-:W4:Y:S01]  /*5b20*/  LDCU.64 UR4, c[0x4][0x8] ;  /* 0x01000100ff0477ac */ /* 0x000f220008000a00 */
[----:B-1----:R-:W-:Y:S02]  /*5b30*/  MOV R4, UR8 ;  /* 0x0000000800047c02 */ /* 0x002fe40008000f00 */
[----:B------:R-:W-:Y:S02]  /*5b40*/  MOV R5, UR9 ;  /* 0x0000000900057c02 */ /* 0x000fe40008000f00 */
[----:B---3--:R-:W-:Y:S01]  /*5b50*/  MOV R7, UR7 ;  /* 0x0000000700077c02 */ /* 0x008fe20008000f00 */
[----:B------:R-:W-:Y:S01]  /*5b60*/  IMAD.U32 R6, RZ, RZ, UR6 ;  /* 0x00000006ff067e24 */ /* 0x000fe2000f8e00ff */
[----:B----4-:R-:W-:Y:S01]  /*5b70*/  MOV R11, UR5 ;  /* 0x00000005000b7c02 */ /* 0x010fe20008000f00 */
[----:B------:R-:W-:Y:S02]  /*5b80*/  IMAD.U32 R10, RZ, RZ, UR4 ;  /* 0x00000004ff0a7e24 */ /* 0x000fe4000f8e00ff */
[----:B------:R-:W-:Y:S07]  /*5b90*/  LEPC R20, `(.L_x_88) ;  /* 0x000000001014794e */ /* 0x000fee0000000000 */
[----:B--2---:R-:W-:Y:S05]  /*5ba0*/  CALL.ABS.NOINC R2 ;  /* 0x0000000002007343 */ /* 0x004fea0003c00000 */
.L_x_88:
[----:B------:R-:W-:Y:S05]  /*5bb0*/  BSYNC.RECONVERGENT B6 ;  /* 0x0000000000067941 */ /* 0x000fea0003800200 */
.L_x_87:
[----:B------:R-:W-:Y:S01]  /*5bc0*/  ISETP.NE.U32.AND P4, PT, R58, RZ, PT ;  /* 0x000000ff3a00720c */ /* 0x000fe20003f85070 */
[----:B------:R-:W-:Y:S01]  /*5bd0*/  UISETP.NE.AND UP2, UPT, UR50, URZ, UPT ;  /* 0x000000ff3200728c */ /* 0x000fe2000bf45270 */
[----:B------:R-:W-:Y:S01]  /*5be0*/  ISETP.NE.U32.AND P2, PT, RZ, UR38, PT ;  /* 0x00000026ff007c0c */ /* 0x000fe2000bf45070 */
[----:B------:R-:W-:Y:S01]  /*5bf0*/  UISETP.NE.U32.AND UP1, UPT, UR44, URZ, UPT ;  /* 0x000000ff2c00728c */ /* 0x000fe2000bf25070 */
[----:B------:R-:W-:Y:S01]  /*5c00*/  ISETP.NE.AND.EX P4, PT, R59, RZ, PT, P4 ;  /* 0x000000ff3b00720c */ /* 0x000fe20003f85340 */
[----:B------:R-:W-:Y:S01]  /*5c10*/  UPLOP3.LUT UP0, UPT, UPT, UPT, UPT, 0x40, 0x4 ;  /* 0x000000000004789c */ /* 0x000fe20003f0e870 */
[----:B------:R-:W-:Y:S01]  /*5c20*/  ISETP.NE.AND.EX P2, PT, RZ, UR39, PT, P2 ;  /* 0x00000027ff007c0c */ /* 0x000fe2000bf45320 */
[----:B------:R-:W-:Y:S01]  /*5c30*/  UISETP.NE.AND.EX UP1, UPT, UR45, URZ, UPT, UP1 ;  /* 0x000000ff2d00728c */ /* 0x000fe2000bf25310 */
[----:B------:R-:W-:Y:S04]  /*5c40*/  PLOP3.LUT P1, PT, PT, PT, UP2, 0x80, 0x8 ;  /* 0x000000000008781c */ /* 0x000fe80003f2f028 */
[----:B------:R-:W-:Y:S06]  /*5c50*/  @UP2 UPLOP3.LUT UP0, UPT, UPT, UPT, UP1, 0x80, 0x8 ;  /* 0x000000000008289c */ /* 0x000fec0003f0f010 */
[----:B------:R-:W-:Y:S01]  /*5c60*/  PLOP3.LUT P0, PT, PT, PT, UP0, 0x80, 0x8 ;  /* 0x000000000008781c */ /* 0x000fe20003f0f008 */
[----:B------:R-:W-:Y:S01]  /*5c70*/  @!UPT UIADD3 URZ, UPT, UPT, URZ, URZ, URZ ;  /* 0x000000fffffff290 */ /* 0x000fe2000fffe0ff */
[----:B------:R-:W-:Y:S11]  /*5c80*/  BRA.U !UP1, `(.L_x_90) ;  /* 0x0000000109387547 */ /* 0x000ff6000b800000 */
[----:B------:R-:W-:Y:S01]  /*5c90*/  UISETP.NE.U32.AND UP0, UPT, UR38, URZ, UPT ;  /* 0x000000ff2600728c */ /* 0x000fe2000bf05070 */
[----:B------:R-:W-:Y:S02]  /*5ca0*/  HFMA2 R0, -RZ, RZ, 0, 5.9604644775390625e-08 ;  /* 0x00000001ff007431 */ /* 0x000fe400000001ff */
[----:B------:R-:W-:Y:S01]  /*5cb0*/  IMAD.MOV.U32 R64, RZ, RZ, 0x1 ;  /* 0x00000001ff407424 */ /* 0x000fe200078e00ff */
[----:B------:R-:W-:Y:S06]  /*5cc0*/  UISETP.NE.AND.EX UP0, UPT, UR39, URZ, UPT, UP0 ;  /* 0x000000ff2700728c */ /* 0x000fec000bf05300 */
[----:B------:R-:W-:Y:S05]  /*5cd0*/  PLOP3.LUT P3, PT, PT, PT, UP0, 0x80, 0x8 ;  /* 0x000000000008781c */ /* 0x000fea0003f6f008 */
[----:B------:R-:W1:Y:S01]  /*5ce0*/  @UP0 LDCU.64 UR6, c[0x0][0x888] ;  /* 0x00011100ff0607ac */ /* 0x000e620008000a00 */
[----:B------:R-:W-:Y:S07]  /*5cf0*/  @UP0 UIMAD UR4, UR36, UR44, URZ ;  /* 0x0000002c240402a4 */ /* 0x000fee000f8e02ff */
[----:B------:R-:W-:Y:S01]  /*5d00*/  @!P3 PRMT R64, R0, 0x7610, R64 ;  /* 0x000076100040b816 */ /* 0x000fe20000000040 */
[----:B-1----:R-:W-:Y:S03]  /*5d10*/  @UP0 UIMAD.WIDE UR6, UR4, 0x4, UR6 ;  /* 0x00000004040608a5 */ /* 0x002fe6000f8e0206 */
[----:B------:R-:W1:Y:S03]  /*5d20*/  @!UP0 LDCU UR4, c[0x0][0x880] ;  /* 0x00011000ff0487ac */ /* 0x000e660008000800 */
[----:B------:R-:W-:Y:S01]  /*5d30*/  IMAD.U32 R2, RZ, RZ, UR6 ;  /* 0x00000006ff027e24 */ /* 0x000fe2000f8e00ff */
[----:B------:R-:W-:Y:S05]  /*5d40*/  MOV R3, UR7 ;  /* 0x0000000700037c02 */ /* 0x000fea0008000f00 */
[----:B-----5:R2:W5:Y:S02]  /*5d50*/  @P3 LDG.E R35, desc[UR46][R2.64] ;  /* 0x0000002e02233981 */ /* 0x020564000c1e1900 */
[----:B-12---:R-:W-:Y:S02]  /*5d60*/  @!P3 IMAD.U32 R35, RZ, RZ, UR4 ;  /* 0x00000004ff23be24 */ /* 0x006fe4000f8e00ff */
.L_x_90:
[----:B------:R-:W-:Y:S05]  /*5d70*/  @!P4 BRA `(.L_x_91) ;  /* 0x000000000020c947 */ /* 0x000fea0003800000 */
[----:B------:R-:W-:Y:S04]  /*5d80*/  ISETP.NE.U32.AND P3, PT, R56, RZ, PT ;  /* 0x000000ff3800720c */ /* 0x000fe80003f65070 */
[----:B------:R-:W-:Y:S11]  /*5d90*/  ISETP.NE.AND.EX P3, PT, R57, RZ, PT, P3 ;  /* 0x000000ff3900720c */ /* 0x000ff60003f65330 */
[----:B------:R-:W-:Y:S02]  /*5da0*/  @!UPT UIADD3 URZ, UPT, UPT, URZ, URZ, URZ ;  /* 0x000000fffffff290 */ /* 0x000fe4000fffe0ff */
[----:B------:R-:W1:Y:S01]  /*5db0*/  @P3 LDC.64 R2, c[0x0][0x8a8] ;  /* 0x00022a00ff023b82 */ /* 0x000e620000000a00 */
[----:B------:R-:W-:Y:S04]  /*5dc0*/  @P3 IMAD R0, R58, UR36, RZ ;  /* 0x000000243a003c24 */ /* 0x000fe8000f8e02ff */
[----:B-1----:R-:W-:Y:S05]  /*5dd0*/  @P3 IMAD.WIDE R2, R0, 0x4, R2 ;  /* 0x0000000400023825 */ /* 0x002fea00078e0202 */
[----:B-----5:R1:W5:Y:S02]  /*5de0*/  @P3 LDG.E R33, desc[UR46][R2.64] ;  /* 0x0000002e02213981 */ /* 0x020364000c1e1900 */
[----:B-1----:R-:W2:Y:S02]  /*5df0*/  @!P3 LDC R33, c[0x0][0x8a0] ;  /* 0x00022800ff21bb82 */ /* 0x002ea40000000800 */
.L_x_91:
[----:B-----5:R-:W-:Y:S01]  /*5e00*/  FSETP.NEU.AND P3, PT, R35, RZ, PT ;  /* 0x000000ff2300720b */ /* 0x020fe20003f6d000 */
[----:B------:R-:W-:Y:S01]  /*5e10*/  IMAD.SHL.U32 R87, R68, 0x4, RZ ;  /* 0x0000000444577824 */ /* 0x000fe200078e00ff */
[----:B------:R-:W-:Y:S01]  /*5e20*/  SEL R4, RZ, 0xffffffff, P2 ;  /* 0xffffffffff047807 */ /* 0x000fe20001000000 */
[----:B------:R-:W-:Y:S01]  /*5e30*/  BSSY B1, `(.L_x_92) ;  /* 0x0000042000017945 */ /* 0x000fe20003800000 */
[----:B------:R-:W-:Y:S01]  /*5e40*/  @P1 LOP3.LUT P2, RZ, R64, 0xff, RZ, 0xc0, !PT ;  /* 0x000000ff40ff1812 */ /* 0x000fe2000784c0ff */
[----:B------:R-:W-:Y:S01]  /*5e50*/  VIADD R82, R87, UR48 ;  /* 0x0000003057527c36 */ /* 0x000fe20008000000 */
[----:B------:R-:W-:Y:S01]  /*5e60*/  @P1 SEL R0, RZ, 0xffffffff, P3 ;  /* 0xffffffffff001807 */ /* 0x000fe20001800000 */
[----:B------:R-:W-:Y:S01]  /*5e70*/  IMAD.MOV.U32 R88, RZ, RZ, 0x1 ;  /* 0x00000001ff587424 */ /* 0x000fe200078e00ff */
[----:B------:R-:W-:Y:S01]  /*5e80*/  LEA R83, R31, UR48, 0x3 ;  /* 0x000000301f537c11 */ /* 0x000fe2000f8e18ff */
[----:B------:R-:W-:Y:S01]  /*5e90*/  IMAD.MOV.U32 R86, RZ, RZ, RZ ;  /* 0x000000ffff567224 */ /* 0x000fe200078e00ff */
[----:B------:R-:W-:Y:S02]  /*5ea0*/  @P0 SEL R0, R4, R0, !P2 ;  /* 0x0000000004000207 */ /* 0x000fe40005000000 */
[----:B------:R-:W-:Y:S02]  /*5eb0*/  CS2R R46, SRZ ;  /* 0x00000000002e7805 */ /* 0x000fe4000001ff00 */
[----:B------:R-:W-:Y:S02]  /*5ec0*/  SHF.L.U32 R2, R73, 0x1f, RZ ;  /* 0x0000001f49027819 */ /* 0x000fe400000006ff */
[----:B------:R-:W-:Y:S02]  /*5ed0*/  CS2R R44, SRZ ;  /* 0x00000000002c7805 */ /* 0x000fe4000001ff00 */
[----:B------:R-:W-:Y:S02]  /*5ee0*/  @P1 LOP3.LUT R0, R0, 0x1, RZ, 0xc0, !PT ;  /* 0x0000000100001812 */ /* 0x000fe400078ec0ff */
[----:B------:R-:W-:Y:S02]  /*5ef0*/  CS2R R42, SRZ ;  /* 0x00000000002a7805 */ /* 0x000fe4000001ff00 */
[----:B------:R-:W-:Y:S02]  /*5f00*/  PLOP3.LUT P2, PT, PT, PT, UP1, 0x80, 0x8 ;  /* 0x000000000008781c */ /* 0x000fe40003f4f018 */
[----:B------:R-:W-:Y:S02]  /*5f10*/  CS2R R40, SRZ ;  /* 0x0000000000287805 */ /* 0x000fe4000001ff00 */
[----:B------:R-:W-:Y:S02]  /*5f20*/  ISETP.NE.U32.OR P6, PT, R0, 0x1, !P1 ;  /* 0x000000010000780c */ /* 0x000fe40004fc5470 */
[----:B------:R-:W-:Y:S02]  /*5f30*/  CS2R R50, SRZ ;  /* 0x0000000000327805 */ /* 0x000fe4000001ff00 */
[----:B------:R-:W-:Y:S02]  /*5f40*/  LEA.HI R34, R31, R31, RZ, 0x1 ;  /* 0x0000001f1f227211 */ /* 0x000fe400078f08ff */
[----:B------:R-:W-:Y:S02]  /*5f50*/  CS2R R48, SRZ ;  /* 0x0000000000307805 */ /* 0x000fe4000001ff00 */
[----:B------:R-:W-:Y:S02]  /*5f60*/  LOP3.LUT P4, R78, R64, 0xff, RZ, 0xc0, !PT ;  /* 0x000000ff404e7812 */ /* 0x000fe4000788c0ff */
[----:B------:R-:W-:Y:S02]  /*5f70*/  CS2R R54, SRZ ;  /* 0x0000000000367805 */ /* 0x000fe4000001ff00 */
[----:B------:R-:W-:Y:S02]  /*5f80*/  SEL R3, RZ, 0xffffffff, P3 ;  /* 0xffffffffff037807 */ /* 0x000fe40001800000 */
[----:B------:R-:W-:Y:S02]  /*5f90*/  CS2R R52, SRZ ;  /* 0x0000000000347805 */ /* 0x000fe4000001ff00 */
[----:B------:R-:W-:Y:S01]  /*5fa0*/  P2R R80, PR, RZ, 0x40 ;  /* 0x00000040ff507803 */ /* 0x000fe20000000000 */
[----:B------:R-:W-:Y:S01]  /*5fb0*/  VIADD R84, R82, 0x400 ;  /* 0x0000040052547836 */ /* 0x000fe20000000000 */
[----:B------:R-:W-:Y:S01]  /*5fc0*/  @P2 SEL R3, R4, R3, !P4 ;  /* 0x0000000304032207 */ /* 0x000fe20006000000 */
[----:B------:R-:W-:Y:S01]  /*5fd0*/  IMAD.IADD R81, R74, 0x1, R82 ;  /* 0x000000014a517824 */ /* 0x000fe200078e0252 */
[----:B------:R-:W-:Y:S02]  /*5fe0*/  @P6 SHF.L.U32 R0, RZ, 0x1f, RZ ;  /* 0x0000001fff006819 */ /* 0x000fe400000006ff */
[----:B------:R-:W-:Y:S02]  /*5ff0*/  LOP3.LUT R3, R3, 0x1, RZ, 0xc0, !PT ;  /* 0x0000000103037812 */ /* 0x000fe400078ec0ff */
[----:B------:R1:W3:Y:S02]  /*6000*/  @P6 SYNCS.PHASECHK.TRANS64.TRYWAIT P1, [UR48+0x20], R0 ;  /* 0x00002000ff0065a7 */ /* 0x0002e40008021130 */
[----:B------:R-:W-:Y:S04]  /*6010*/  ISETP.NE.U32.AND P5, PT, R3, 0x1, PT ;  /* 0x000000010300780c */ /* 0x000fe80003fa5070 */
[----:B------:R-:W-:Y:S01]  /*6020*/  P2R R89, PR, RZ, 0x20 ;  /* 0x00000020ff597803 */ /* 0x000fe20000000000 */
[----:B------:R4:W2:Y:S01]  /*6030*/  SYNCS.PHASECHK.TRANS64.TRYWAIT P0, [R83+URZ+0x90], R2 ;  /* 0x00009002530075a7 */ /* 0x0008a200080011ff */
[C---:B-1----:R-:W-:Y:S01]  /*6040*/  IMAD.SHL.U32 R0, R34.reuse, 0x80, RZ ;  /* 0x0000008022007824 */ /* 0x042fe200078e00ff */
[----:B------:R-:W-:Y:S04]  /*6050*/  LOP3.LUT R34, R34, 0xffe, RZ, 0xc0, !PT ;  /* 0x00000ffe22227812 */ /* 0x000fe800078ec0ff */
[----:B------:R-:W-:Y:S01]  /*6060*/  LOP3.LUT R0, R0, 0xffffff00, RZ, 0xc0, !PT ;  /* 0xffffff0000007812 */ /* 0x000fe200078ec0ff */
[----:B------:R-:W-:Y:S04]  /*6070*/  IMAD.IADD R34, R31, 0x1, -R34 ;  /* 0x000000011f227824 */ /* 0x000fe800078e0a22 */
[----:B------:R-:W-:Y:S04]  /*6080*/  IMAD.IADD R0, R32, 0x1, R0 ;  /* 0x0000000120007824 */ /* 0x000fe800078e0200 */
[----:B------:R-:W-:Y:S01]  /*6090*/  IMAD R34, R34, 0x100000, R0 ;  /* 0x0010000022227824 */ /* 0x000fe200078e0200 */
[----:B---3--:R-:W-:Y:S01]  /*60a0*/  @P6 SEL R88, RZ, 0x1, !P1 ;  /* 0x00000001ff586807 */ /* 0x008fe20004800000 */
[----:B----4-:R-:W-:Y:S06]  /*60b0*/  @!P6 BRA `(.L_x_93) ;  /* 0x000000000064e947 */ /* 0x010fec0003800000 */
[----:B------:R-:W-:Y:S01]  /*60c0*/  @P5 IMAD R5, R75, 0x4, R84 ;  /* 0x000000044b055824 */ /* 0x000fe200078e0254 */
[----:B------:R-:W-:Y:S01]  /*60d0*/  ISETP.NE.AND P1, PT, R88, RZ, PT ;  /* 0x000000ff5800720c */ /* 0x000fe20003f25270 */
[----:B------:R-:W-:Y:S01]  /*60e0*/  IMAD.MOV.U32 R46, RZ, RZ, RZ ;  /* 0x000000ffff2e7224 */ /* 0x000fe200078e00ff */
[----:B------:R-:W-:Y:S01]  /*60f0*/  BSSY B0, `(.L_x_94) ;  /* 0x000000d000007945 */ /* 0x000fe20003800000 */
[----:B------:R-:W-:Y:S01]  /*6100*/  @P5 IMAD.IADD R4, R74, 0x1, R5 ;  /* 0x000000014a045824 */ /* 0x000fe200078e0205 */
[----:B------:R-:W-:Y:S02]  /*6110*/  CS2R R42, SRZ ;  /* 0x00000000002a7805 */ /* 0x000fe4000001ff00 */
[----:B------:R-:W-:Y:S02]  /*6120*/  CS2R R40, SRZ ;  /* 0x0000000000287805 */ /* 0x000fe4000001ff00 */
[----:B------:R-:W-:Y:S02]  /*6130*/  CS2R R44, SRZ ;  /* 0x00000000002c7805 */ /* 0x000fe4000001ff00 */
[----:B------:R-:W-:Y:S02]  /*6140*/  CS2R R54, SRZ ;  /* 0x0000000000367805 */ /* 0x000fe4000001ff00 */
[----:B------:R-:W-:Y:S02]  /*6150*/  CS2R R52, SRZ ;  /* 0x0000000000347805 */ /* 0x000fe4000001ff00 */
[----:B------:R-:W-:Y:S02]  /*6160*/  CS2R R50, SRZ ;  /* 0x0000000000327805 */ /* 0x000fe4000001ff00 */
[----:B------:R-:W-:Y:S01]  /*6170*/  CS2R R48, SRZ ;  /* 0x0000000000307805 */ /* 0x000fe2000001ff00 */
[----:B------:R-:W-:Y:S06]  /*6180*/  @P1 BRA `(.L_x_95) ;  /* 0x00000000000c1947 */ /* 0x000fec0003800000 */
[----:B------:R-:W-:Y:S04]  /*6190*/  SHF.L.U32 R3, RZ, 0x1f, RZ ;  /* 0x0000001fff037819 */ /* 0x000fe800000006ff */
[----:B------:R-:W1:Y:S02]  /*61a0*/  SYNCS.PHASECHK.TRANS64.TRYWAIT P1, [UR48+0x20], R3 ;  /* 0x00002003ff0075a7 */ /* 0x000e640008021130 */
[----:B-1----:R-:W-:Y:S05]  /*61b0*/  @!P1 BRA `(.L_x_96) ;  /* 0x00000058006c9947 */ /* 0x002fea0003800000 */
.L_x_95:
[----:B------:R-:W-:Y:S05]  /*61c0*/  BSYNC B0 ;  /* 0x0000000000007941 */ /* 0x000fea0003800000 */
.L_x_94:
[----:B------:R-:W-:Y:S01]  /*61d0*/  ISETP.NE.AND P1, PT, R89, RZ, PT ;  /* 0x000000ff5900720c */ /* 0x000fe20003f25270 */
[----:B------:R-:W-:Y:S11]  /*61e0*/  HFMA2 R86, -RZ, RZ, 0, 5.9604644775390625e-08 ;  /* 0x00000001ff567431 */ /* 0x000ff600000001ff */
[----:B------:R-:W-:Y:S01]  /*61f0*/  @!UPT UIADD3 URZ, UPT, UPT, URZ, URZ, URZ ;  /* 0x000000fffffff290 */ /* 0x000fe2000fffe0ff */
[----:B------:R-:W-:Y:S05]  /*6200*/  @P1 WARPSYNC.ALL ;  /* 0x0000000000001948 */ /* 0x000fea0003800000 */
[----:B------:R3:W4:Y:S04]  /*6210*/  @P1 LDSM.16.M88.4 R40, [R5] ;  /* 0x000000000528183b */ /* 0x0007280000000200 */
[----:B------:R3:W1:Y:S04]  /*6220*/  @P1 LDSM.16.M88.4 R44, [R4] ;  /* 0x00000000042c183b */ /* 0x0006680000000200 */
[----:B------:R3:W1:Y:S04]  /*6230*/  @P1 LDSM.16.M88.4 R52, [R87+UR48+0x400] ;  /* 0x000400305734183b */ /* 0x0006680008000200 */
[----:B------:R3:W1:Y:S02]  /*6240*/  @P1 LDSM.16.M88.4 R48, [R81+0x400] ;  /* 0x000400005130183b */ /* 0x0006640000000200 */
.L_x_93:
[----:B------:R-:W-:Y:S05]  /*6250*/  BSYNC B1 ;  /* 0x0000000000017941 */ /* 0x000fea0003800000 */
.L_x_92:
[----:B-1----:R-:W-:Y:S04]  /*6260*/  SHF.R.U32.HI R0, RZ, 0x15, R34 ;  /* 0x00000015ff007819 */ /* 0x002fe80000011622 */
[----:B------:R-:W-:Y:S01]  /*6270*/  LOP3.LUT P1, RZ, R0, 0x3, R69, 0x48, !PT ;  /* 0x0000000300ff7812 */ /* 0x000fe20007824845 */
[----:B------:R-:W-:Y:S01]  /*6280*/  @!UPT UIADD3 URZ, UPT, UPT, URZ, URZ, URZ ;  /* 0x000000fffffff290 */ /* 0x000fe2000fffe0ff */
[----:B--2---:R-:W-:Y:S11]  /*6290*/  @P0 BRA `(.L_x_97) ;  /* 0x0000000000080947 */ /* 0x004ff60003800000 */
[----:B------:R-:W1:Y:S02]  /*62a0*/  SYNCS.PHASECHK.TRANS64.TRYWAIT P0, [R83+URZ+0x90], R2 ;  /* 0x00009002530075a7 */ /* 0x000e6400080011ff */
[----:B-1----:R-:W-:Y:S05]  /*62b0*/  @!P0 BRA `(.L_x_98) ;  /* 0x0000005800448947 */ /* 0x002fea0003800000 */
.L_x_97:
[----:B------:R-:W-:Y:S05]  /*62c0*/  @!P1 BRA `(.L_x_99) ;  /* 0x0000000000409947 */ /* 0x000fea0003800000 */
[----:B------:R-:W3:Y:S01]  /*62d0*/  LDCU.64 UR8, c[0x4][0x70] ;  /* 0x01000e00ff0877ac */ /* 0x000ee20008000a00 */
[----:B------:R-:W-:Y:S01]  /*62e0*/  MOV R3, 0x0 ;  /* 0x0000000000037802 */ /* 0x000fe20000000f00 */
[----:B------:R-:W-:Y:S02]  /*62f0*/  HFMA2 R12, -RZ, RZ, 0, 5.9604644775390625e-08 ;  /* 0x00000001ff0c7431 */ /* 0x000fe400000001ff */
[----:B------:R-:W-:Y:S02]  /*6300*/  IMAD.MOV.U32 R8, RZ, RZ, 0x192 ;  /* 0x00000192ff087424 */ /* 0x000fe400078e00ff */
[----:B------:R-:W-:Y:S01]  /*6310*/  IMAD.MOV.U32 R13, RZ, RZ, RZ ;  /* 0x000000ffff0d7224 */ /* 0x000fe200078e00ff */
[----:B------:R-:W2:Y:S01]  /*6320*/  LDCU.64 UR6, c[0x4][0x78] ;  /* 0x01000f00ff0677ac */ /* 0x000ea20008000a00 */
[----:B-1----:R-:W1:Y:S01]  /*6330*/  LDC.64 R2, c[0x4][R3] ;  /* 0x0100000003027b82 */ /* 0x002e620000000a00 */
[----:B------:R-:W5:Y:S01]  /*6340*/  LDCU.64 UR4, c[0x4][0x10] ;  /* 0x01000200ff0477ac */ /* 0x000f620008000a00 */
[----:B---3--:R-:W-:Y:S01]  /*6350*/  MOV R5, UR9 ;  /* 0x0000000900057c02 */ /* 0x008fe20008000f00 */
[----:B------:R-:W-:Y:S01]  /*6360*/  IMAD.U32 R4, RZ, RZ, UR8 ;  /* 0x00000008ff047e24 */ /* 0x000fe2000f8e00ff */
[----:B--2---:R-:W-:Y:S01]  /*6370*/  MOV R7, UR7 ;  /* 0x0000000700077c02 */ /* 0x004fe20008000f00 */
[----:B------:R-:W-:Y:S01]  /*6380*/  IMAD.U32 R6, RZ, RZ, UR6 ;  /* 0x00000006ff067e24 */ /* 0x000fe2000f8e00ff */
[----:B-----5:R-:W-:Y:S01]  /*6390*/  MOV R11, UR5 ;  /* 0x00000005000b7c02 */ /* 0x020fe20008000f00 */
[----:B------:R-:W-:Y:S02]  /*63a0*/  IMAD.U32 R10, RZ, RZ, UR4 ;  /* 0x00000004ff0a7e24 */ /* 0x000fe4000f8e00ff */
[----:B------:R-:W-:Y:S07]  /*63b0*/  LEPC R20, `(.L_x_99) ;  /* 0x000000001014794e */ /* 0x000fee0000000000 */
[----:B-1--4-:R-:W-:Y:S05]  /*63c0*/  CALL.ABS.NOINC R2 ;  /* 0x0000000002007343 */ /* 0x012fea0003c00000 */
.L_x_99:
[----:B------:R-:W-:Y:S01]  /*63d0*/  LOP3.LUT R20, R52, 0xffffe000, RZ, 0xc0, !PT ;  /* 0xffffe00034147812 */ /* 0x000fe200078ec0ff */
[----:B------:R-:W-:Y:S05]  /*63e0*/  WARPSYNC.ALL ;  /* 0x0000000000007948 */ /* 0x000fea0003800000 */
[----:B------:R-:W-:Y:S01]  /*63f0*/  R2UR UR4, R34 ;  /* 0x00000000220472ca */ /* 0x000fe200000e0000 */
[----:B------:R-:W-:Y:S01]  /*6400*/  IMAD.SHL.U32 R90, R75, 0x4, RZ ;  /* 0x000000044b5a7824 */ /* 0x000fe200078e00ff */
[----:B------:R-:W-:Y:S01]  /*6410*/  LOP3.LUT R21, R53, 0xffffe000, RZ, 0xc0, !PT ;  /* 0xffffe00035157812 */ /* 0x000fe200078ec0ff */
[----:B------:R-:W-:Y:S01]  /*6420*/  BSSY.RECONVERGENT B0, `(.L_x_100) ;  /* 0x0000059000007945 */ /* 0x000fe20003800200 */
[----:B------:R-:W-:Y:S02]  /*6430*/  ISETP.NE.AND P0, PT, R76, RZ, PT ;  /* 0x000000ff4c00720c */ /* 0x000fe40003f05270 */
[----:B------:R-:W-:Y:S05]  /*6440*/  IADD3 R84, PT, PT, R84, R90, RZ ;  /* 0x0000005a54547210 */ /* 0x000fea0007ffe0ff */
[----:B------:R-:W-:Y:S02]  /*6450*/  IMAD.IADD R85, R74, 0x1, R84 ;  /* 0x000000014a557824 */ /* 0x000fe400078e0254 */
[----:B---3--:R-:W2:Y:S02]  /*6460*/  LDTM.16dp128bit.x8 R4, tmem[UR4] ;  /* 0x00000004000479ee */ /* 0x008ea40008180000 */
[C---:B--2---:R-:W-:Y:S01]  /*6470*/  FMUL R0, R33.reuse, R4 ;  /* 0x0000000421007220 */ /* 0x044fe20000400000 */
[C---:B-1----:R-:W-:Y:S01]  /*6480*/  FMUL R2, R33.reuse, R5 ;  /* 0x0000000521027220 */ /* 0x042fe20000400000 */
[C---:B------:R-:W-:Y:S01]  /*6490*/  FMUL R3, R33.reuse, R6 ;  /* 0x0000000621037220 */ /* 0x040fe20000400000 */
[----:B------:R-:W-:Y:S01]  /*64a0*/  FMUL R4, R33, R8 ;  /* 0x0000000821047220 */ /* 0x000fe20000400000 */
[C---:B------:R-:W-:Y:S01]  /*64b0*/  FFMA R36, R35.reuse, R20, R0 ;  /* 0x0000001423247223 */ /* 0x040fe20000000000 */
[----:B------:R-:W-:Y:S01]  /*64c0*/  LOP3.LUT R0, R54, 0xffffe000, RZ, 0xc0, !PT ;  /* 0xffffe00036007812 */ /* 0x000fe200078ec0ff */
[----:B------:R-:W-:Y:S01]  /*64d0*/  FFMA R37, R35, R21, R2 ;  /* 0x0000001523257223 */ /* 0x000fe20000000002 */
[----:B------:R-:W-:Y:S01]  /*64e0*/  LOP3.LUT R2, R55, 0xffffe000, RZ, 0xc0, !PT ;  /* 0xffffe00037027812 */ /* 0x000fe200078ec0ff */
[C---:B------:R-:W-:Y:S01]  /*64f0*/  FMUL R5, R33.reuse, R9 ;  /* 0x0000000921057220 */ /* 0x040fe20000400000 */
[----:B------:R-:W-:Y:S01]  /*6500*/  F2FP.TF32.F32.PACK_B R36, R36 ;  /* 0x00000024ff24723e */ /* 0x000fe200024050ff */
[C---:B------:R-:W-:Y:S01]  /*6510*/  FMUL R8, R33.reuse, R12 ;  /* 0x0000000c21087220 */ /* 0x040fe20000400000 */
[----:B------:R-:W-:Y:S01]  /*6520*/  F2FP.TF32.F32.PACK_B R37, R37 ;  /* 0x00000025ff25723e */ /* 0x000fe200024050ff */
[C---:B------:R-:W-:Y:S01]  /*6530*/  FMUL R9, R33.reuse, R13 ;  /* 0x0000000d21097220 */ /* 0x040fe20000400000 */
[C---:B------:R-:W-:Y:S01]  /*6540*/  FMUL R12, R33.reuse, R16 ;  /* 0x00000010210c7220 */ /* 0x040fe20000400000 */
[----:B------:R-:W-:Y:S01]  /*6550*/  LOP3.LUT R16, R48, 0xffffe000, RZ, 0xc0, !PT ;  /* 0xffffe00030107812 */ /* 0x000fe200078ec0ff */
[C---:B------:R-:W-:Y:S01]  /*6560*/  FMUL R7, R33.reuse, R7 ;  /* 0x0000000721077220 */ /* 0x040fe20000400000 */
[----:B------:R-:W-:Y:S01]  /*6570*/  FMUL R13, R33, R17 ;  /* 0x00000011210d7220 */ /* 0x000fe20000400000 */
[----:B------:R-:W-:Y:S01]  /*6580*/  LOP3.LUT R17, R49, 0xffffe000, RZ, 0xc0, !PT ;  /* 0xffffe00031117812 */ /* 0x000fe200078ec0ff */
[----:B------:R-:W-:Y:S01]  /*6590*/  FFMA R38, R35, R0, R3 ;  /* 0x0000000023267223 */ /* 0x000fe20000000003 */
[----:B------:R-:W-:Y:S01]  /*65a0*/  LOP3.LUT R0, R50, 0xffffe000, RZ, 0xc0, !PT ;  /* 0xffffe00032007812 */ /* 0x000fe200078ec0ff */
[----:B------:R-:W-:Y:S01]  /*65b0*/  FMUL R6, R33, R10 ;  /* 0x0000000a21067220 */ /* 0x000fe20000400000 */
[----:B----4-:R-:W-:Y:S01]  /*65c0*/  LOP3.LUT R3, R41, 0xffffe000, RZ, 0xc0, !PT ;  /* 0xffffe00029037812 */ /* 0x010fe200078ec0ff */
[----:B------:R-:W-:Y:S01]  /*65d0*/  FFMA R39, R35, R2, R7 ;  /* 0x0000000223277223 */ /* 0x000fe20000000007 */
[----:B------:R-:W-:Y:S01]  /*65e0*/  LOP3.LUT R2, R51, 0xffffe000, RZ, 0xc0, !PT ;  /* 0xffffe00033027812 */ /* 0x000fe200078ec0ff */
[C---:B------:R-:W-:Y:S01]  /*65f0*/  FFMA R4, R35.reuse, R16, R4 ;  /* 0x0000001023047223 */ /* 0x040fe20000000004 */
[----:B------:R-:W-:Y:S01]  /*6600*/  LOP3.LUT R16, R42, 0xffffe000, RZ, 0xc0, !PT ;  /* 0xffffe0002a107812 */ /* 0x000fe200078ec0ff */
[C---:B------:R-:W-:Y:S01]  /*6610*/  FFMA R5, R35.reuse, R17, R5 ;  /* 0x0000001123057223 */ /* 0x040fe20000000005 */
[----:B------:R-:W-:Y:S01]  /*6620*/  F2FP.TF32.F32.PACK_B R38, R38 ;  /* 0x00000026ff26723e */ /* 0x000fe200024050ff */
[----:B------:R-:W-:Y:S01]  /*6630*/  FFMA R6, R35, R0, R6 ;  /* 0x0000000023067223 */ /* 0x000fe20000000006 */
[----:B------:R-:W-:Y:S01]  /*6640*/  LOP3.LUT R0, R40, 0xffffe000, RZ, 0xc0, !PT ;  /* 0xffffe00028007812 */ /* 0x000fe200078ec0ff */
[C---:B------:R-:W-:Y:S01]  /*6650*/  FMUL R11, R33.reuse, R11 ;  /* 0x0000000b210b7220 */ /* 0x040fe20000400000 */
[----:B------:R-:W-:Y:S01]  /*6660*/  F2FP.TF32.F32.PACK_B R39, R39 ;  /* 0x00000027ff27723e */ /* 0x000fe200024050ff */
[----:B------:R-:W-:Y:S01]  /*6670*/  FMUL R10, R33, R14 ;  /* 0x0000000e210a7220 */ /* 0x000fe20000400000 */
[----:B------:R-:W-:Y:S01]  /*6680*/  F2FP.TF32.F32.PACK_B R4, R4 ;  /* 0x00000004ff04723e */ /* 0x000fe200024050ff */
[----:B------:R-:W-:Y:S01]  /*6690*/  FFMA R7, R35, R2, R11 ;  /* 0x0000000223077223 */ /* 0x000fe2000000000b */
[----:B------:R-:W-:Y:S01]  /*66a0*/  LOP3.LUT R2, R43, 0xffffe000, RZ, 0xc0, !PT ;  /* 0xffffe0002b027812 */ /* 0x000fe200078ec0ff */
[----:B------:R-:W-:Y:S01]  /*66b0*/  FFMA R8, R35, R0, R8 ;  /* 0x0000000023087223 */ /* 0x000fe20000000008 */
[----:B------:R-:W-:Y:S01]  /*66c0*/  LOP3.LUT R0, R44, 0xffffe000, RZ, 0xc0, !PT ;  /* 0xffffe0002c007812 */ /* 0x000fe200078ec0ff */
[----:B------:R1:W-:Y:S01]  /*66d0*/  STSM.16.M88.4 [R82+0x400], R36 ;  /* 0x0004002452007844 */ /* 0x0003e20000000200 */
[----:B------:R-:W-:Y:S01]  /*66e0*/  F2FP.TF32.F32.PACK_B R5, R5 ;  /* 0x00000005ff05723e */ /* 0x000fe200024050ff */
[----:B------:R-:W-:Y:S01]  /*66f0*/  FMUL R15, R33, R15 ;  /* 0x0000000f210f7220 */ /* 0x000fe20000400000 */
[----:B------:R-:W-:Y:S01]  /*6700*/  F2FP.TF32.F32.PACK_B R6, R6 ;  /* 0x00000006ff06723e */ /* 0x000fe200024050ff */
[C---:B------:R-:W-:Y:S01]  /*6710*/  FFMA R9, R35.reuse, R3, R9 ;  /* 0x0000000323097223 */ /* 0x040fe20000000009 */
[C---:B------:R-:W-:Y:S01]  /*6720*/  FFMA R10, R35.reuse, R16, R10 ;  /* 0x00000010230a7223 */ /* 0x040fe2000000000a */
[----:B------:R-:W-:Y:S01]  /*6730*/  FFMA R11, R35, R2, R15 ;  /* 0x00000002230b7223 */ /* 0x000fe2000000000f */
[----:B------:R-:W-:Y:S01]  /*6740*/  LOP3.LUT R2, R45, 0xffffe000, RZ, 0xc0, !PT ;  /* 0xffffe0002d027812 */ /* 0x000fe200078ec0ff */
[----:B------:R-:W-:Y:S01]  /*6750*/  FFMA R12, R35, R0, R12 ;  /* 0x00000000230c7223 */ /* 0x000fe2000000000c */
[----:B------:R-:W-:Y:S01]  /*6760*/  LOP3.LUT R3, R46, 0xffffe000, RZ, 0xc0, !PT ;  /* 0xffffe0002e037812 */ /* 0x000fe200078ec0ff */
[----:B------:R-:W-:Y:S01]  /*6770*/  FMUL R14, R33, R18 ;  /* 0x00000012210e7220 */ /* 0x000fe20000400000 */
[----:B------:R-:W-:Y:S01]  /*6780*/  LOP3.LUT R0, R47, 0xffffe000, RZ, 0xc0, !PT ;  /* 0xffffe0002f007812 */ /* 0x000fe200078ec0ff */
[----:B------:R-:W-:Y:S01]  /*6790*/  FMUL R19, R33, R19 ;  /* 0x0000001321137220 */ /* 0x000fe20000400000 */
[----:B------:R-:W-:Y:S01]  /*67a0*/  F2FP.TF32.F32.PACK_B R7, R7 ;  /* 0x00000007ff07723e */ /* 0x000fe200024050ff */
[C---:B------:R-:W-:Y:S01]  /*67b0*/  FFMA R13, R35.reuse, R2, R13 ;  /* 0x00000002230d7223 */ /* 0x040fe2000000000d */
[C---:B------:R-:W-:Y:S01]  /*67c0*/  FFMA R14, R35.reuse, R3, R14 ;  /* 0x00000003230e7223 */ /* 0x040fe2000000000e */
[----:B------:R-:W-:Y:S01]  /*67d0*/  FFMA R15, R35, R0, R19 ;  /* 0x00000000230f7223 */ /* 0x000fe20000000013 */
[----:B------:R-:W-:Y:S01]  /*67e0*/  F2FP.TF32.F32.PACK_B R8, R8 ;  /* 0x00000008ff08723e */ /* 0x000fe200024050ff */
[----:B------:R1:W-:Y:S01]  /*67f0*/  STSM.16.M88.4 [R81+0x400], R4 ;  /* 0x0004000451007844 */ /* 0x0003e20000000200 */
[----:B------:R-:W-:Y:S02]  /*6800*/  F2FP.TF32.F32.PACK_B R9, R9 ;  /* 0x00000009ff09723e */ /* 0x000fe400024050ff */
[----:B------:R-:W-:Y:S02]  /*6810*/  F2FP.TF32.F32.PACK_B R10, R10 ;  /* 0x0000000aff0a723e */ /* 0x000fe400024050ff */
[----:B------:R-:W-:Y:S02]  /*6820*/  F2FP.TF32.F32.PACK_B R11, R11 ;  /* 0x0000000bff0b723e */ /* 0x000fe400024050ff */
[----:B------:R-:W-:Y:S02]  /*6830*/  F2FP.TF32.F32.PACK_B R12, R12 ;  /* 0x0000000cff0c723e */ /* 0x000fe400024050ff */
[----:B------:R-:W-:Y:S01]  /*6840*/  F2FP.TF32.F32.PACK_B R13, R13 ;  /* 0x0000000dff0d723e */ /* 0x000fe200024050ff */
[----:B------:R1:W-:Y:S01]  /*6850*/  STSM.16.M88.4 [R84], R8 ;  /* 0x0000000854007844 */ /* 0x0003e20000000200 */
[----:B------:R-:W-:Y:S02]  /*6860*/  F2FP.TF32.F32.PACK_B R14, R14 ;  /* 0x0000000eff0e723e */ /* 0x000fe400024050ff */
[----:B------:R-:W-:Y:S05]  /*6870*/  F2FP.TF32.F32.PACK_B R15, R15 ;  /* 0x0000000fff0f723e */ /* 0x000fea00024050ff */
[----:B------:R1:W-:Y:S01]  /*6880*/  STSM.16.M88.4 [R85], R12 ;  /* 0x0000000c55007844 */ /* 0x0003e20000000200 */
[----:B------:R-:W-:Y:S01]  /*6890*/  @!PT LDS RZ, [RZ] ;  /* 0x00000000fffff984 */ /* 0x000fe20000000800 */
[----:B------:R-:W-:Y:S01]  /*68a0*/  @!PT LDS RZ, [RZ] ;  /* 0x00000000fffff984 */ /* 0x000fe20000000800 */
[----:B------:R-:W-:Y:S01]  /*68b0*/  @!PT LDS RZ, [RZ] ;  /* 0x00000000fffff984 */ /* 0x000fe20000000800 */
[----:B------:R-:W-:Y:S01]  /*68c0*/  @!PT LDS RZ, [RZ] ;  /* 0x00000000fffff984 */ /* 0x000fe20000000800 */
[----:B------:R2:W-:Y:S07]  /*68d0*/  MEMBAR.ALL.CTA ;  /* 0x0000000000007992 */ /* 0x0005ee0000008000 */
[----:B--2---:R-:W2:Y:S02]  /*68e0*/  FENCE.VIEW.ASYNC.S ;  /* 0x00000000000073c6 */ /* 0x004ea40000000000 */
[----:B--2---:R-:W-:Y:S06]  /*68f0*/  BAR.SYNC.DEFER_BLOCKING 0x1, 0x80 ;  /* 0x0042000000007b1d */ /* 0x004fec0000010000 */
[----:B------:R-:W-:Y:S05]  /*6900*/  @P0 BRA `(.L_x_101) ;  /* 0x0000000000280947 */ /* 0x000fea0003800000 */
[----:B------:R-:W-:Y:S02]  /*6910*/  UIADD3 UR4, UPT, UPT, UR48, 0x400, URZ ;  /* 0x0000040030047890 */ /* 0x000fe4000fffe0ff */
[----:B------:R-:W-:Y:S01]  /*6920*/  UIADD3 UR6, UP0, UPT, UR52, 0x680, URZ ;  /* 0x0000068034067890 */ /* 0x000fe2000ff1e0ff */
[----:B------:R-:W-:Y:S03]  /*6930*/  UMOV UR43, UR36 ;  /* 0x00000024002b7c82 */ /* 0x000fe60008000000 */
[----:B------:R-:W-:Y:S01]  /*6940*/  MOV R70, UR4 ;  /* 0x0000000400467c02 */ /* 0x000fe20008000f00 */
[----:B------:R-:W-:Y:S03]  /*6950*/  UIADD3.X UR7, UPT, UPT, URZ, UR53, URZ, UP0, !UPT ;  /* 0x00000035ff077290 */ /* 0x000fe600087fe4ff */
[----:B------:R-:W-:Y:S11]  /*6960*/  R2UR UR40, R70 ;  /* 0x00000000462872ca */ /* 0x000ff600000e0000 */
[----:B------:R-:W-:Y:S02]  /*6970*/  @!UPT UIADD3 URZ, UPT, UPT, URZ, URZ, URZ ;  /* 0x000000fffffff290 */ /* 0x000fe4000fffe0ff */
[----:B------:R2:W-:Y:S01]  /*6980*/  UTMASTG.3D [UR40], [UR6] ;  /* 0x00000028060073b5 */ /* 0x0005e20008010000 */
[----:B------:R0:W-:Y:S01]  /*6990*/  UTMACMDFLUSH ;  /* 0x00000000000079b7 */ /* 0x0001e20000000000 */
[----:B--2---:R-:W-:Y:S04]  /*69a0*/  DEPBAR.LE SB0, 0x1 ;  /* 0x000080400000791a */ /* 0x004fe80000000000 */
.L_x_101:
[----:B------:R-:W-:Y:S05]  /*69b0*/  BSYNC.RECONVERGENT B0 ;  /* 0x0000000000007941 */ /* 0x000fea0003800200 */
.L_x_100:
[----:B------:R-:W-:Y:S01]  /*69c0*/  BAR.SYNC.DEFER_BLOCKING 0x1, 0x80 ;  /* 0x0042000000007b1d */ /* 0x000fe20000010000 */
[----:B------:R-:W-:Y:S01]  /*69d0*/  ISETP.NE.AND P1, PT, R80, RZ, PT ;  /* 0x000000ff5000720c */ /* 0x000fe20003f25270 */
[----:B------:R-:W-:Y:S01]  /*69e0*/  UISETP.NE.AND UP0, UPT, UR49, URZ, UPT ;  /* 0x000000ff3100728c */ /* 0x000fe2000bf05270 */
[----:B------:R-:W-:Y:S11]  /*69f0*/  LEA R2, R86, UR48, 0x3 ;  /* 0x0000003056027c11 */ /* 0x000ff6000f8e18ff */
[----:B------:R-:W-:Y:S01]  /*6a00*/  @P1 SHF.L.U32 R3, RZ, 0x1f, RZ ;  /* 0x0000001fff031819 */ /* 0x000fe200000006ff */
[----:B------:R-:W-:Y:S06]  /*6a10*/  BRA.U !UP0, `(.L_x_102) ;  /* 0x0000000108247547 */ /* 0x000fec000b800000 */
[----:B-1----:R-:W-:Y:S01]  /*6a20*/  IMAD.U32 R4, RZ, RZ, UR51 ;  /* 0x00000033ff047e24 */ /* 0x002fe2000f8e00ff */
[----:B------:R-:W-:Y:S01]  /*6a30*/  MOV R0, UR37 ;  /* 0x0000002500007c02 */ /* 0x000fe20008000f00 */
[----:B------:R-:W-:Y:S03]  /*6a40*/  UIADD3 UR51, UPT, UPT, UR51, 0x1, URZ ;  /* 0x0000000133337890 */ /* 0x000fe6000fffe0ff */
[----:B------:R-:W-:Y:S01]  /*6a50*/  @P1 LEA R4, R4, UR48, 0x3 ;  /* 0x0000003004041c11 */ /* 0x000fe2000f8e18ff */
[----:B------:R-:W-:Y:S04]  /*6a60*/  UISETP.NE.AND UP0, UPT, UR51, 0x4, UPT ;  /* 0x000000043300788c */ /* 0x000fe8000bf05270 */
[----:B------:R-:W-:Y:S01]  /*6a70*/  @P1 VIADD R4, R4, 0x40 ;  /* 0x0000004004041836 */ /* 0x000fe20000000000 */
[----:B------:R-:W-:Y:S04]  /*6a80*/  USEL UR51, UR51, URZ, UP0 ;  /* 0x000000ff33337287 */ /* 0x000fe80008000000 */
[----:B------:R-:W-:Y:S04]  /*6a90*/  @P1 PRMT R0, R0, 0x654, R4 ;  /* 0x0000065400001816 */ /* 0x000fe80000000004 */
[----:B------:R2:W-:Y:S04]  /*6aa0*/  @P1 SYNCS.ARRIVE.TRANS64.RED.A1T0 RZ, [R0+URZ], RZ ;  /* 0x000000ff00ff19a7 */ /* 0x0005e800081004ff */
.L_x_102:
[----:B------:R-:W3:Y:S01]  /*6ab0*/  @P1 SYNCS.PHASECHK.TRANS64.TRYWAIT P0, [R2+URZ+0x20], R3 ;  /* 0x00002003020015a7 */ /* 0x000ee200080011ff */
[----:B------:R-:W-:Y:S01]  /*6ac0*/  BSSY B1, `(.L_x_103) ;  /* 0x0000017000017945 */ /* 0x000fe20003800000 */
[----:B---3--:R-:W-:Y:S03]  /*6ad0*/  @P1 SEL R88, RZ, 0x1, !P0 ;  /* 0x00000001ff581807 */ /* 0x008fe60004000000 */
[----:B------:R-:W-:Y:S05]  /*6ae0*/  @!P1 BRA `(.L_x_104) ;  /* 0x0000000000509947 */ /* 0x000fea0003800000 */
[----:B------:R-:W-:Y:S01]  /*6af0*/  ISETP.NE.AND P1, PT, R89, RZ, PT ;  /* 0x000000ff5900720c */ /* 0x000fe20003f25270 */
[----:B------:R-:W-:Y:S01]  /*6b00*/  BSSY B0, `(.L_x_105) ;  /* 0x000000a000007945 */ /* 0x000fe20003800000 */
[----:B------:R-:W-:Y:S11]  /*6b10*/  ISETP.NE.AND P0, PT, R88, RZ, PT ;  /* 0x000000ff5800720c */ /* 0x000ff60003f05270 */
[----:B-1----:R-:W-:Y:S04]  /*6b20*/  @P1 IMAD R5, R86, 0x2000, R87 ;  /* 0x0000200056051824 */ /* 0x002fe800078e0257 */
[----:B------:R-:W-:Y:S05]  /*6b30*/  @P1 VIADD R4, R5, UR48 ;  /* 0x0000003005041c36 */ /* 0x000fea0008000000 */
[----:B------:R-:W-:Y:S01]  /*6b40*/  @P1 IADD3 R3, PT, PT, R90, R4, RZ ;  /* 0x000000045a031210 */ /* 0x000fe20007ffe0ff */
[----:B------:R-:W-:Y:S01]  /*6b50*/  @P1 IMAD.IADD R4, R74, 0x1, R4 ;  /* 0x000000014a041824 */ /* 0x000fe200078e0204 */
[----:B------:R-:W-:Y:S06]  /*6b60*/  @P0 BRA `(.L_x_106) ;  /* 0x00000000000c0947 */ /* 0x000fec0003800000 */
[----:B--2---:R-:W-:Y:S04]  /*6b70*/  SHF.L.U32 R0, RZ, 0x1f, RZ ;  /* 0x0000001fff007819 */ /* 0x004fe800000006ff */
[----:B------:R-:W1:Y:S02]  /*6b80*/  SYNCS.PHASECHK.TRANS64.TRYWAIT P0, [R2+URZ+0x20], R0 ;  /* 0x00002000020075a7 */ /* 0x000e6400080011ff */
[----:B-1----:R-:W-:Y:S05]  /*6b90*/  @!P0 BRA `(.L_x_107) ;  /* 0x0000005000208947 */ /* 0x002fea0003800000 */
.L_x_106:
[----:B------:R-:W-:Y:S05]  /*6ba0*/  BSYNC B0 ;  /* 0x0000000000007941 */ /* 0x000fea0003800000 */
.L_x_105:
[----:B------:R-:W-:Y:S02]  /*6bb0*/  ISETP.NE.AND P0, PT, R89, RZ, PT ;  /* 0x000000ff5900720c */ /* 0x000fe40003f05270 */
[----:B------:R-:W-:Y:S11]  /*6bc0*/  IADD3 R86, PT, PT, R86, 0x1, RZ ;  /* 0x0000000156567810 */ /* 0x000ff60007ffe0ff */
[----:B-12---:R-:W-:Y:S01]  /*6bd0*/  @P0 IMAD.IADD R0, R74, 0x1, R3 ;  /* 0x000000014a000824 */ /* 0x006fe200078e0203 */
[----:B------:R-:W-:Y:S05]  /*6be0*/  @P0 WARPSYNC.ALL ;  /* 0x0000000000000948 */ /* 0x000fea0003800000 */
[----:B------:R3:W4:Y:S04]  /*6bf0*/  @P0 LDSM.16.M88.4 R52, [R5+UR48+0x400] ;  /* 0x000400300534083b */ /* 0x0007280008000200 */
[----:B------:R3:W1:Y:S04]  /*6c00*/  @P0 LDSM.16.M88.4 R48, [R4+0x400] ;  /* 0x000400000430083b */ /* 0x0006680000000200 */
[----:B------:R3:W2:Y:S04]  /*6c10*/  @P0 LDSM.16.M88.4 R40, [R3+0x400] ;  /* 0x000400000328083b */ /* 0x0006a80000000200 */
[----:B------:R3:W1:Y:S02]  /*6c20*/  @P0 LDSM.16.M88.4 R44, [R0+0x400] ;  /* 0x00040000002c083b */ /* 0x0006640000000200 */
.L_x_104:
[----:B------:R-:W-:Y:S05]  /*6c30*/  BSYNC B1 ;  /* 0x0000000000017941 */ /* 0x000fea0003800000 */
.L_x_103:
[----:B--23--:R-:W-:Y:S05]  /*6c40*/  VIADD R0, R34, 0x20 ;  /* 0x0000002022007836 */ /* 0x00cfea0000000000 */
[----:B------:R-:W-:Y:S04]  /*6c50*/  SHF.R.U32.HI R0, RZ, 0x15, R0 ;  /* 0x00000015ff007819 */ /* 0x000fe80000011600 */
[----:B------:R-:W-:Y:S11]  /*6c60*/  LOP3.LUT P0, RZ, R0, 0x3, R69, 0x48, !PT ;  /* 0x0000000300ff7812 */ /* 0x000ff60007804845 */
[----:B------:R-:W-:Y:S02]  /*6c70*/  @!UPT UIADD3 URZ, UPT, UPT, URZ, URZ, URZ ;  /* 0x000000fffffff290 */ /* 0x000fe4000fffe0ff */
[----:B------:R-:W-:Y:S05]  /*6c80*/  @!P0 BRA `(.L_x_108) ;  /* 0x0000000000408947 */ /* 0x000fea0003800000 */
[----:B------:R-:W2:Y:S01]  /*6c90*/  LDCU.64 UR8, c[0x4][0x70] ;  /* 0x01000e00ff0877ac */ /* 0x000ea20008000a00 */
[----:B------:R-:W-:Y:S01]  /*6ca0*/  MOV R3, 0x0 ;  /* 0x0000000000037802 */ /* 0x000fe20000000f00 */
[----:B-1----:R-:W-:Y:S02]  /*6cb0*/  HFMA2 R12, -RZ, RZ, 0, 5.9604644775390625e-08 ;  /* 0x00000001ff0c7431 */ /* 0x002fe400000001ff */
[----:B------:R-:W-:Y:S02]  /*6cc0*/  IMAD.MOV.U32 R8, RZ, RZ, 0x192 ;  /* 0x00000192ff087424 */ /* 0x000fe400078e00ff */
[----:B------:R-:W-:Y:S01]  /*6cd0*/  IMAD.MOV.U32 R13, RZ, RZ, RZ ;  /* 0x000000ffff0d7224 */ /* 0x000fe200078e00ff */
[----:B------:R-:W1:Y:S01]  /*6ce0*/  LDCU.64 UR6, c[0x4][0x78] ;  /* 0x01000f00ff0677ac */ /* 0x000e620008000a00 */
[----:B------:R-:W3:Y:S01]  /*6cf0*/  LDC.64 R2, c[0x4][R3] ;  /* 0x0100000003027b82 */ /* 0x000ee20000000a00 */
[----:B------:R-:W5:Y:S01]  /*6d00*/  LDCU.64 UR4, c[0x4][0x10] ;  /* 0x01000200ff0477ac */ /* 0x000f620008000a00 */
[----:B--2---:R-:W-:Y:S01]  /*6d10*/  MOV R5, UR9 ;  /* 0x0000000900057c02 */ /* 0x004fe20008000f00 */
[----:B------:R-:W-:Y:S01]  /*6d20*/  IMAD.U32 R4, RZ, RZ, UR8 ;  /* 0x00000008ff047e24 */ /* 0x000fe2000f8e00ff */
[----:B-1----:R-:W-:Y:S01]  /*6d30*/  MOV R7, UR7 ;  /* 0x0000000700077c02 */ /* 0x002fe20008000f00 */
[----:B------:R-:W-:Y:S01]  /*6d40*/  IMAD.U32 R6, RZ, RZ, UR6 ;  /* 0x00000006ff067e24 */ /* 0x000fe2000f8e00ff */
[----:B-----5:R-:W-:Y:S01]  /*6d50*/  MOV R11, UR5 ;  /* 0x00000005000b7c02 */ /* 0x020fe20008000f00 */
[----:B------:R-:W-:Y:S02]  /*6d60*/  IMAD.U32 R10, RZ, RZ, UR4 ;  /* 0x00000004ff0a7e24 */ /* 0x000fe4000f8e00ff */
[----:B------:R-:W-:Y:S07]  /*6d70*/  LEPC R20, `(.L_x_108) ;  /* 0x000000001014794e */ /* 0x000fee0000000000 */
[----:B---34-:R-:W-:Y:S05]  /*6d80*/  CALL.ABS.NOINC R2 ;  /* 0x0000000002007343 */ /* 0x018fea0003c00000 */
.L_x_108:
[----:B------:R-:W-:Y:S01]  /*6d90*/  ISETP.NE.AND P6, PT, R80, RZ, PT ;  /* 0x000000ff5000720c */ /* 0x000fe20003fc5270 */
[----:B------:R-:W-:Y:S05]  /*6da0*/  WARPSYNC.ALL ;  /* 0x0000000000007948 */ /* 0x000fea0003800000 */
[----:B------:R-:W-:Y:S01]  /*6db0*/  R2UR UR4, R34 ;  /* 0x00000000220472ca */ /* 0x000fe200000e0000 */
[----:B------:R-:W-:Y:S01]  /*6dc0*/  IMAD.U32 R0, RZ, RZ, UR51 ;  /* 0x00000033ff007e24 */ /* 0x000fe2000f8e00ff */
[----:B----4-:R-:W-:Y:S01]  /*6dd0*/  LOP3.LUT R20, R52, 0xffffe000, RZ, 0xc0, !PT ;  /* 0xffffe00034147812 */ /* 0x010fe200078ec0ff */
[----:B------:R-:W-:Y:S01]  /*6de0*/  IMAD.U32 R21, RZ, RZ, UR37 ;  /* 0x00000025ff157e24 */ /* 0x000fe2000f8e00ff */
[----:B------:R-:W-:Y:S01]  /*6df0*/  ISETP.NE.AND P0, PT, R76, RZ, PT ;  /* 0x000000ff4c00720c */ /* 0x000fe20003f05270 */
[----:B------:R-:W-:Y:S02]  /*6e00*/  BSSY.RECONVERGENT B0, `(.L_x_109) ;  /* 0x000005b000007945 */ /* 0x000fe40003800200 */
[----:B------:R-:W-:Y:S05]  /*6e10*/  @P6 LEA R0, R0, UR48, 0x3 ;  /* 0x0000003000006c11 */ /* 0x000fea000f8e18ff */
[----:B------:R-:W-:Y:S01]  /*6e20*/  @P6 VIADD R0, R0, 0x40 ;  /* 0x0000004000006836 */ /* 0x000fe20000000000 */
[----:B-1----:R-:W1:Y:S04]  /*6e30*/  LDTM.16dp128bit.x8 R4, tmem[UR4+0x20] ;  /* 0x00002004000479ee */ /* 0x002e680008180000 */
[----:B------:R-:W-:Y:S01]  /*6e40*/  @P6 PRMT R21, R21, 0x654, R0 ;  /* 0x0000065415156816 */ /* 0x000fe20000000000 */
[C---:B-1----:R-:W-:Y:S01]  /*6e50*/  FMUL R0, R33.reuse, R4 ;  /* 0x0000000421007220 */ /* 0x042fe20000400000 */
[C---:B------:R-:W-:Y:S01]  /*6e60*/  FMUL R4, R33.reuse, R8 ;  /* 0x0000000821047220 */ /* 0x040fe20000400000 */
[C---:B------:R-:W-:Y:S01]  /*6e70*/  FMUL R8, R33.reuse, R12 ;  /* 0x0000000c21087220 */ /* 0x040fe20000400000 */
[----:B------:R-:W-:Y:S01]  /*6e80*/  FMUL R12, R33, R16 ;  /* 0x00000010210c7220 */ /* 0x000fe20000400000 */
[----:B------:R-:W-:Y:S01]  /*6e90*/  LOP3.LUT R16, R53, 0xffffe000, RZ, 0xc0, !PT ;  /* 0xffffe00035107812 */ /* 0x000fe200078ec0ff */
[C---:B------:R-:W-:Y:S01]  /*6ea0*/  FMUL R2, R33.reuse, R5 ;  /* 0x0000000521027220 */ /* 0x040fe20000400000 */
[C---:B------:R-:W-:Y:S01]  /*6eb0*/  FMUL R3, R33.reuse, R6 ;  /* 0x0000000621037220 */ /* 0x040fe20000400000 */
[----:B------:R-:W-:Y:S01]  /*6ec0*/  FMUL R5, R33, R9 ;  /* 0x0000000921057220 */ /* 0x000fe20000400000 */
[----:B------:R-:W-:Y:S01]  /*6ed0*/  FFMA R36, R35, R20, R0 ;  /* 0x0000001423247223 */ /* 0x000fe20000000000 */
[----:B------:R-:W-:Y:S01]  /*6ee0*/  LOP3.LUT R0, R54, 0xffffe000, RZ, 0xc0, !PT ;  /* 0xffffe00036007812 */ /* 0x000fe200078ec0ff */
[C---:B------:R-:W-:Y:S01]  /*6ef0*/  FMUL R6, R33.reuse, R10 ;  /* 0x0000000a21067220 */ /* 0x040fe20000400000 */
[C---:B------:R-:W-:Y:S01]  /*6f00*/  FMUL R9, R33.reuse, R13 ;  /* 0x0000000d21097220 */ /* 0x040fe20000400000 */
[C---:B------:R-:W-:Y:S01]  /*6f10*/  FMUL R10, R33.reuse, R14 ;  /* 0x0000000e210a7220 */ /* 0x040fe20000400000 */
[----:B------:R-:W-:Y:S01]  /*6f20*/  F2FP.TF32.F32.PACK_B R36, R36 ;  /* 0x00000024ff24723e */ /* 0x000fe200024050ff */
[----:B------:R-:W-:Y:S01]  /*6f30*/  FMUL R13, R33, R17 ;  /* 0x00000011210d7220 */ /* 0x000fe20000400000 */
[----:B------:R-:W-:Y:S01]  /*6f40*/  LOP3.LUT R17, R55, 0xffffe000, RZ, 0xc0, !PT ;  /* 0xffffe00037117812 */ /* 0x000fe200078ec0ff */
[----:B------:R-:W-:Y:S01]  /*6f50*/  FMUL R14, R33, R18 ;  /* 0x00000012210e7220 */ /* 0x000fe20000400000 */
[----:B------:R-:W-:Y:S01]  /*6f60*/  LOP3.LUT R18, R48, 0xffffe000, RZ, 0xc0, !PT ;  /* 0xffffe00030127812 */ /* 0x000fe200078ec0ff */
[----:B------:R-:W-:Y:S01]  /*6f70*/  FFMA R37, R35, R16, R2 ;  /* 0x0000001023257223 */ /* 0x000fe20000000002 */
[----:B------:R-:W-:Y:S01]  /*6f80*/  LOP3.LUT R2, R49, 0xffffe000, RZ, 0xc0, !PT ;  /* 0xffffe00031027812 */ /* 0x000fe200078ec0ff */
[----:B------:R-:W-:Y:S01]  /*6f90*/  FMUL R7, R33, R7 ;  /* 0x0000000721077220 */ /* 0x000fe20000400000 */
[----:B------:R-:W-:Y:S01]  /*6fa0*/  LOP3.LUT R16, R41, 0xffffe000, RZ, 0xc0, !PT ;  /* 0xffffe00029107812 */ /* 0x000fe200078ec0ff */
[C---:B------:R-:W-:Y:S01]  /*6fb0*/  FFMA R38, R35.reuse, R0, R3 ;  /* 0x0000000023267223 */ /* 0x040fe20000000003 */
[----:B------:R-:W-:Y:S01]  /*6fc0*/  LOP3.LUT R0, R50, 0xffffe000, RZ, 0xc0, !PT ;  /* 0xffffe00032007812 */ /* 0x000fe200078ec0ff */
[C---:B------:R-:W-:Y:S01]  /*6fd0*/  FFMA R39, R35.reuse, R17, R7 ;  /* 0x0000001123277223 */ /* 0x040fe20000000007 */
[----:B------:R-:W-:Y:S01]  /*6fe0*/  LOP3.LUT R3, R40, 0xffffe000, RZ, 0xc0, !PT ;  /* 0xffffe00028037812 */ /* 0x000fe200078ec0ff */
[C---:B------:R-:W-:Y:S01]  /*6ff0*/  FFMA R4, R35.reuse, R18, R4 ;  /* 0x0000001223047223 */ /* 0x040fe20000000004 */
[----:B------:R-:W-:Y:S01]  /*7000*/  F2FP.TF32.F32.PACK_B R37, R37 ;  /* 0x00000025ff25723e */ /* 0x000fe200024050ff */
[----:B------:R-:W-:Y:S01]  /*7010*/  FFMA R5, R35, R2, R5 ;  /* 0x0000000223057223 */ /* 0x000fe20000000005 */
[----:B------:R-:W-:Y:S01]  /*7020*/  LOP3.LUT R2, R51, 0xffffe000, RZ, 0xc0, !PT ;  /* 0xffffe00033027812 */ /* 0x000fe200078ec0ff */
[----:B------:R-:W-:Y:S01]  /*7030*/  FMUL R11, R33, R11 ;  /* 0x0000000b210b7220 */ /* 0x000fe20000400000 */
[----:B------:R-:W-:Y:S01]  /*7040*/  F2FP.TF32.F32.PACK_B R38, R38 ;  /* 0x00000026ff26723e */ /* 0x000fe200024050ff */
[C---:B------:R-:W-:Y:S01]  /*7050*/  FFMA R6, R35.reuse, R0, R6 ;  /* 0x0000000023067223 */ /* 0x040fe20000000006 */
[----:B------:R-:W-:Y:S01]  /*7060*/  LOP3.LUT R0, R42, 0xffffe000, RZ, 0xc0, !PT ;  /* 0xffffe0002a007812 */ /* 0x000fe200078ec0ff */
[----:B------:R-:W-:Y:S01]  /*7070*/  FFMA R7, R35, R2, R11 ;  /* 0x0000000223077223 */ /* 0x000fe2000000000b */
[----:B------:R-:W-:Y:S01]  /*7080*/  LOP3.LUT R2, R43, 0xffffe000, RZ, 0xc0, !PT ;  /* 0xffffe0002b027812 */ /* 0x000fe200078ec0ff */
[----:B------:R-:W-:Y:S01]  /*7090*/  FFMA R8, R35, R3, R8 ;  /* 0x0000000323087223 */ /* 0x000fe20000000008 */
[----:B------:R-:W-:Y:S01]  /*70a0*/  LOP3.LUT R3, R45, 0xffffe000, RZ, 0xc0, !PT ;  /* 0xffffe0002d037812 */ /* 0x000fe200078ec0ff */
[----:B------:R-:W-:Y:S01]  /*70b0*/  FFMA R9, R35, R16, R9 ;  /* 0x0000001023097223 */ /* 0x000fe20000000009 */
[----:B------:R-:W-:Y:S01]  /*70c0*/  F2FP.TF32.F32.PACK_B R39, R39 ;  /* 0x00000027ff27723e */ /* 0x000fe200024050ff */
[----:B------:R-:W-:Y:S01]  /*70d0*/  FMUL R15, R33, R15 ;  /* 0x0000000f210f7220 */ /* 0x000fe20000400000 */
[----:B------:R-:W-:Y:S01]  /*70e0*/  LOP3.LUT R16, R46, 0xffffe000, RZ, 0xc0, !PT ;  /* 0xffffe0002e107812 */ /* 0x000fe200078ec0ff */
[C---:B------:R-:W-:Y:S01]  /*70f0*/  FFMA R10, R35.reuse, R0, R10 ;  /* 0x00000000230a7223 */ /* 0x040fe2000000000a */
        /* <DEDUP_REMOVED lines=8> */
[----:B------:R-:W-:Y:S01]  /*7180*/  F2FP.TF32.F32.PACK_B R6, R6 ;  /* 0x00000006ff06723e */ /* 0x000fe200024050ff */
[C---:B------:R-:W-:Y:S01]  /*7190*/  FFMA R13, R35.reuse, R3, R13 ;  /* 0x00000003230d7223 */ /* 0x040fe2000000000d */
[----:B------:R-:W-:Y:S01]  /*71a0*/  F2FP.TF32.F32.PACK_B R7, R7 ;  /* 0x00000007ff07723e */ /* 0x000fe200024050ff */
[C---:B------:R-:W-:Y:S01]  /*71b0*/  FFMA R14, R35.reuse, R16, R14 ;  /* 0x00000010230e7223 */ /* 0x040fe2000000000e */
[----:B------:R-:W-:Y:S01]  /*71c0*/  FFMA R15, R35, R2, R19 ;  /* 0x00000002230f7223 */ /* 0x000fe20000000013 */
[----:B------:R-:W-:Y:S02]  /*71d0*/  F2FP.TF32.F32.PACK_B R8, R8 ;  /* 0x00000008ff08723e */ /* 0x000fe400024050ff */
[----:B------:R1:W-:Y:S01]  /*71e0*/  STSM.16.M88.4 [R81+0x2400], R4 ;  /* 0x0024000451007844 */ /* 0x0003e20000000200 */
[----:B------:R-:W-:Y:S02]  /*71f0*/  F2FP.TF32.F32.PACK_B R9, R9 ;  /* 0x00000009ff09723e */ /* 0x000fe400024050ff */
[----:B------:R-:W-:Y:S02]  /*7200*/  F2FP.TF32.F32.PACK_B R10, R10 ;  /* 0x0000000aff0a723e */ /* 0x000fe400024050ff */
[----:B------:R-:W-:Y:S02]  /*7210*/  F2FP.TF32.F32.PACK_B R11, R11 ;  /* 0x0000000bff0b723e */ /* 0x000fe400024050ff */
[----:B------:R-:W-:Y:S02]  /*7220*/  F2FP.TF32.F32.PACK_B R12, R12 ;  /* 0x0000000cff0c723e */ /* 0x000fe400024050ff */
[----:B------:R-:W-:Y:S01]  /*7230*/  F2FP.TF32.F32.PACK_B R13, R13 ;  /* 0x0000000dff0d723e */ /* 0x000fe200024050ff */
[----:B------:R1:W-:Y:S01]  /*7240*/  STSM.16.M88.4 [R84+0x2000], R8 ;  /* 0x0020000854007844 */ /* 0x0003e20000000200 */
[----:B------:R-:W-:Y:S02]  /*7250*/  F2FP.TF32.F32.PACK_B R14, R14 ;  /* 0x0000000eff0e723e */ /* 0x000fe400024050ff */
[----:B------:R-:W-:Y:S02]  /*7260*/  F2FP.TF32.F32.PACK_B R15, R15 ;  /* 0x0000000fff0f723e */ /* 0x000fe400024050ff */
[----:B------:R-:W-:Y:S02]  /*7270*/  LEA R0, R86, UR48, 0x3 ;  /* 0x0000003056007c11 */ /* 0x000fe4000f8e18ff */
[----:B------:R-:W-:Y:S01]  /*7280*/  @P6 SHF.L.U32 R2, RZ, 0x1f, RZ ;  /* 0x0000001fff026819 */ /* 0x000fe200000006ff */
[----:B------:R1:W-:Y:S01]  /*7290*/  STSM.16.M88.4 [R85+0x2000], R12 ;  /* 0x0020000c55007844 */ /* 0x0003e20000000200 */
        /* <DEDUP_REMOVED lines=8> */
[----:B------:R-:W-:Y:S02]  /*7320*/  UIADD3 UR8, UP0, UPT, UR52, 0x680, URZ ;  /* 0x0000068034087890 */ /* 0x000fe4000ff1e0ff */
[----:B------:R-:W-:Y:S02]  /*7330*/  UIADD3 UR5, UPT, UPT, UR41, 0x20, URZ ;  /* 0x0000002029057890 */ /* 0x000fe4000fffe0ff */
[----:B------:R-:W-:Y:S02]  /*7340*/  UIADD3 UR4, UPT, UPT, UR48, 0x2400, URZ ;  /* 0x0000240030047890 */ /* 0x000fe4000fffe0ff */
[----:B------:R-:W-:Y:S01]  /*7350*/  UIADD3.X UR9, UPT, UPT, URZ, UR53, URZ, UP0, !UPT ;  /* 0x00000035ff097290 */ /* 0x000fe200087fe4ff */
[----:B------:R-:W-:Y:S01]  /*7360*/  UMOV UR6, UR42 ;  /* 0x0000002a00067c82 */ /* 0x000fe20008000000 */
[----:B------:R-:W-:Y:S07]  /*7370*/  UMOV UR7, UR36 ;  /* 0x0000002400077c82 */ /* 0x000fee0008000000 */
[----:B------:R2:W-:Y:S01]  /*7380*/  UTMASTG.3D [UR4], [UR8] ;  /* 0x00000004080073b5 */ /* 0x0005e20008010000 */
[----:B------:R0:W-:Y:S01]  /*7390*/  UTMACMDFLUSH ;  /* 0x00000000000079b7 */ /* 0x0001e20000000000 */
[----:B--2---:R-:W-:Y:S04]  /*73a0*/  DEPBAR.LE SB0, 0x1 ;  /* 0x000080400000791a */ /* 0x004fe80000000000 */
.L_x_110:
[----:B------:R-:W-:Y:S05]  /*73b0*/  BSYNC.RECONVERGENT B0 ;  /* 0x0000000000007941 */ /* 0x000fea0003800200 */
.L_x_109:
[----:B------:R-:W-:Y:S01]  /*73c0*/  BAR.SYNC.DEFER_BLOCKING 0x1, 0x80 ;  /* 0x0042000000007b1d */ /* 0x000fe20000010000 */
[----:B------:R-:W-:Y:S04]  /*73d0*/  UIADD3 UR40, UPT, UPT, UR51, 0x1, URZ ;  /* 0x0000000133287890 */ /* 0x000fe8000fffe0ff */
[----:B------:R-:W-:Y:S04]  /*73e0*/  UISETP.NE.AND UP0, UPT, UR40, 0x4, UPT ;  /* 0x000000042800788c */ /* 0x000fe8000bf05270 */
[----:B------:R-:W-:Y:S01]  /*73f0*/  USEL UR40, UR40, URZ, UP0 ;  /* 0x000000ff28287287 */ /* 0x000fe20008000000 */
[----:B------:R2:W-:Y:S01]  /*7400*/  @P6 SYNCS.ARRIVE.TRANS64.RED.A1T0 RZ, [R21+URZ], RZ ;  /* 0x000000ff15ff69a7 */ /* 0x0005e200081004ff */
[----:B------:R-:W-:Y:S01]  /*7410*/  BSSY B1, `(.L_x_111) ;  /* 0x0000018000017945 */ /* 0x000fe20003800000 */
[----:B------:R-:W3:Y:S02]  /*7420*/  @P6 SYNCS.PHASECHK.TRANS64.TRYWAIT P0, [R0+URZ+0x20], R2 ;  /* 0x00002002000065a7 */ /* 0x000ee400080011ff */
[----:B---3--:R-:W-:Y:S01]  /*7430*/  @P6 SEL R88, RZ, 0x1, !P0 ;  /* 0x00000001ff586807 */ /* 0x008fe20004000000 */
[----:B--2---:R-:W-:Y:S06]  /*7440*/  @!P6 BRA `(.L_x_112) ;  /* 0x000000000050e947 */ /* 0x004fec0003800000 */
        /* <DEDUP_REMOVED lines=8> */
[----:B------:R-:W-:Y:S04]  /*74d0*/  SHF.L.U32 R5, RZ, 0x1f, RZ ;  /* 0x0000001fff057819 */ /* 0x000fe800000006ff */
[----:B------:R-:W1:Y:S02]  /*74e0*/  SYNCS.PHASECHK.TRANS64.TRYWAIT P0, [R0+URZ+0x20], R5 ;  /* 0x00002005000075a7 */ /* 0x000e6400080011ff */
[----:B-1----:R-:W-:Y:S05]  /*74f0*/  @!P0 BRA `(.L_x_115) ;  /* 0x0000004400dc8947 */ /* 0x002fea0003800000 */
.L_x_114:
[----:B------:R-:W-:Y:S05]  /*7500*/  BSYNC B0 ;  /* 0x0000000000007941 */ /* 0x000fea0003800000 */
.L_x_113:
[----:B------:R-:W-:Y:S02]  /*7510*/  ISETP.NE.AND P0, PT, R89, RZ, PT ;  /* 0x000000ff5900720c */ /* 0x000fe40003f05270 */
[----:B------:R-:W-:Y:S11]  /*7520*/  IADD3 R86, PT, PT, R86, 0x1, RZ ;  /* 0x0000000156567810 */ /* 0x000ff60007ffe0ff */
[----:B-1----:R-:W-:Y:S01]  /*7530*/  @P0 IMAD.IADD R0, R74, 0x1, R2 ;  /* 0x000000014a000824 */ /* 0x002fe200078e0202 */
[----:B------:R-:W-:Y:S05]  /*7540*/  @P0 WARPSYNC.ALL ;  /* 0x0000000000000948 */ /* 0x000fea0003800000 */
[----:B------:R2:W3:Y:S04]  /*7550*/  @P0 LDSM.16.M88.4 R52, [R4+UR48+0x400] ;  /* 0x000400300434083b */ /* 0x0004e80008000200 */
[----:B------:R2:W4:Y:S04]  /*7560*/  @P0 LDSM.16.M88.4 R48, [R3+0x400] ;  /* 0x000400000330083b */ /* 0x0005280000000200 */
[----:B------:R2:W1:Y:S04]  /*7570*/  @P0 LDSM.16.M88.4 R40, [R2+0x400] ;  /* 0x000400000228083b */ /* 0x0004680000000200 */
[----:B------:R2:W1:Y:S02]  /*7580*/  @P0 LDSM.16.M88.4 R44, [R0+0x400] ;  /* 0x00040000002c083b */ /* 0x0004640000000200 */
.L_x_112:
[----:B------:R-:W-:Y:S05]  /*7590*/  BSYNC B1 ;  /* 0x0000000000017941 */ /* 0x000fea0003800000 */
.L_x_111:
[----:B--2---:R-:W-:Y:S05]  /*75a0*/  VIADD R0, R34, 0x40 ;  /* 0x0000004022007836 */ /* 0x004fea0000000000 */
        /* <DEDUP_REMOVED lines=20> */
.L_x_116:
[----:B------:R-:W-:Y:S01]  /*76f0*/  ISETP.NE.AND P6, PT, R80, RZ, PT ;  /* 0x000000ff5000720c */ /* 0x000fe20003fc5270 */
[----:B------:R-:W-:Y:S05]  /*7700*/  WARPSYNC.ALL ;  /* 0x0000000000007948 */ /* 0x000fea0003800000 */
[----:B------:R-:W-:Y:S01]  /*7710*/  R2UR UR4, R34 ;  /* 0x00000000220472ca */ /* 0x000fe200000e0000 */
[----:B------:R-:W-:Y:S01]  /*7720*/  IMAD.U32 R0, RZ, RZ, UR40 ;  /* 0x00000028ff007e24 */ /* 0x000fe2000f8e00ff */
[----:B---3--:R-:W-:Y:S01]  /*7730*/  LOP3.LUT R20, R52, 0xffffe000, RZ, 0xc0, !PT ;  /* 0xffffe00034147812 */ /* 0x008fe200078ec0ff */
        /* <DEDUP_REMOVED lines=24> */
[----:B----4-:R-:W-:Y:S01]  /*78c0*/  LOP3.LUT R18, R48, 0xffffe000, RZ, 0xc0, !PT ;  /* 0xffffe00030127812 */ /* 0x010fe200078ec0ff */
        /* <DEDUP_REMOVED lines=68> */
.L_x_118:
[----:B------:R-:W-:Y:S05]  /*7d10*/  BSYNC.RECONVERGENT B0 ;  /* 0x0000000000007941 */ /* 0x000fea0003800200 */
.L_x_117:
[----:B------:R-:W-:Y:S01]  /*7d20*/  BAR.SYNC.DEFER_BLOCKING 0x1, 0x80 ;  /* 0x0042000000007b1d */ /* 0x000fe20000010000 */
[----:B------:R-:W-:Y:S01]  /*7d30*/  UIADD3 UR43, UPT, UPT, UR40, 0x1, URZ ;  /* 0x00000001282b7890 */ /* 0x000fe2000fffe0ff */
[----:B------:R-:W-:Y:S03]  /*7d40*/  HFMA2 R91, -RZ, RZ, 0, 0 ;  /* 0x00000000ff5b7431 */ /* 0x000fe600000001ff */
        /* <DEDUP_REMOVED lines=18> */
.L_x_122:
[----:B------:R-:W-:Y:S05]  /*7e70*/  BSYNC B0 ;  /* 0x0000000000007941 */ /* 0x000fea0003800000 */
.L_x_121:
[----:B------:R-:W-:Y:S01]  /*7e80*/  ISETP.NE.AND P0, PT, R89, RZ, PT ;  /* 0x000000ff5900720c */ /* 0x000fe20003f05270 */
[----:B------:R-:W-:Y:S11]  /*7e90*/  VIADD R86, R86, 0x1 ;  /* 0x0000000156567836 */ /* 0x000ff60000000000 */
[----:B------:R-:W-:Y:S01]  /*7ea0*/  @!UPT UIADD3 URZ, UPT, UPT, URZ, URZ, URZ ;  /* 0x000000fffffff290 */ /* 0x000fe2000fffe0ff */
[----:B-1----:R-:W-:Y:S01]  /*7eb0*/  @P0 IMAD.IADD R0, R74, 0x1, R2 ;  /* 0x000000014a000824 */ /* 0x002fe200078e0202 */
[----:B------:R-:W-:Y:S05]  /*7ec0*/  @P0 WARPSYNC.ALL ;  /* 0x0000000000000948 */ /* 0x000fea0003800000 */
[----:B------:R2:W3:Y:S04]  /*7ed0*/  @P0 LDSM.16.M88.4 R52, [R4+UR48+0x400] ;  /* 0x000400300434083b */ /* 0x0004e80008000200 */
[----:B------:R2:W4:Y:S04]  /*7ee0*/  @P0 LDSM.16.M88.4 R48, [R3+0x400] ;  /* 0x000400000330083b */ /* 0x0005280000000200 */
[----:B------:R2:W1:Y:S04]  /*7ef0*/  @P0 LDSM.16.M88.4 R40, [R2+0x400] ;  /* 0x000400000228083b */ /* 0x0004680000000200 */
[----:B------:R2:W1:Y:S01]  /*7f00*/  @P0 LDSM.16.M88.4 R44, [R0+0x400] ;  /* 0x00040000002c083b */ /* 0x0004620000000200 */
[C---:B------:R-:W-:Y:S04]  /*7f10*/  ISETP.NE.AND P0, PT, R86.reuse, 0x4, PT ;  /* 0x000000045600780c */ /* 0x040fe80003f05270 */
[----:B------:R-:W-:Y:S02]  /*7f20*/  SEL R86, R86, RZ, P0 ;  /* 0x000000ff56567207 */ /* 0x000fe40000000000 */
[----:B------:R-:W-:Y:S02]  /*7f30*/  SEL R91, RZ, 0x1, P0 ;  /* 0x00000001ff5b7807 */ /* 0x000fe40000000000 */
.L_x_120:
[----:B------:R-:W-:Y:S05]  /*7f40*/  BSYNC B1 ;  /* 0x0000000000017941 */ /* 0x000fea0003800000 */
.L_x_119:
        /* <DEDUP_REMOVED lines=21> */
.L_x_124:
        /* <DEDUP_REMOVED lines=79> */
[----:B------:R-:W-:Y:S01]  /*8590*/  @P6 SHF.L.U32 R2, R91, 0x1f, RZ ;  /* 0x0000001f5b026819 */ /* 0x000fe200000006ff */
        /* <DEDUP_REMOVED lines=18> */
.L_x_126:
[----:B------:R-:W-:Y:S05]  /*86c0*/  BSYNC.RECONVERGENT B0 ;  /* 0x0000000000007941 */ /* 0x000fea0003800200 */
.L_x_125:
        /* <DEDUP_REMOVED lines=17> */
[----:B------:R-:W-:Y:S04]  /*87e0*/  SHF.L.U32 R5, R91, 0x1f, RZ ;  /* 0x0000001f5b057819 */ /* 0x000fe800000006ff */
[----:B------:R-:W1:Y:S02]  /*87f0*/  SYNCS.PHASECHK.TRANS64.TRYWAIT P0, [R0+URZ+0x20], R5 ;  /* 0x00002005000075a7 */ /* 0x000e6400080011ff */
[----:B-1----:R-:W-:Y:S05]  /*8800*/  @!P0 BRA `(.L_x_131) ;  /* 0x0000003400408947 */ /* 0x002fea0003800000 */
.L_x_130:
[----:B------:R-:W-:Y:S05]  /*8810*/  BSYNC B0 ;  /* 0x0000000000007941 */ /* 0x000fea0003800000 */
.L_x_129:
[----:B------:R-:W-:Y:S01]  /*8820*/  ISETP.NE.AND P0, PT, R89, RZ, PT ;  /* 0x000000ff5900720c */ /* 0x000fe20003f05270 */
[----:B------:R-:W-:Y:S11]  /*8830*/  VIADD R86, R86, 0x1 ;  /* 0x0000000156567836 */ /* 0x000ff60000000000 */
[----:B------:R-:W-:Y:S01]  /*8840*/  @!UPT UIADD3 URZ, UPT, UPT, URZ, URZ, URZ ;  /* 0x000000fffffff290 */ /* 0x000fe2000fffe0ff */
[----:B-1----:R-:W-:Y:S01]  /*8850*/  @P0 IMAD.IADD R0, R74, 0x1, R2 ;  /* 0x000000014a000824 */ /* 0x002fe200078e0202 */
[----:B------:R-:W-:Y:S05]  /*8860*/  @P0 WARPSYNC.ALL ;  /* 0x0000000000000948 */ /* 0x000fea0003800000 */
[----:B------:R-:W2:Y:S04]  /*8870*/  @P0 LDSM.16.M88.4 R52, [R4+UR48+0x400] ;  /* 0x000400300434083b */ /* 0x000ea80008000200 */
[----:B------:R-:W3:Y:S04]  /*8880*/  @P0 LDSM.16.M88.4 R48, [R3+0x400] ;  /* 0x000400000330083b */ /* 0x000ee80000000200 */
[----:B------:R-:W4:Y:S04]  /*8890*/  @P0 LDSM.16.M88.4 R40, [R2+0x400] ;  /* 0x000400000228083b */ /* 0x000f280000000200 */
[----:B------:R1:W2:Y:S01]  /*88a0*/  @P0 LDSM.16.M88.4 R44, [R0+0x400] ;  /* 0x00040000002c083b */ /* 0x0002a20000000200 */
[C---:B------:R-:W-:Y:S04]  /*88b0*/  ISETP.NE.AND P0, PT, R86.reuse, 0x4, PT ;  /* 0x000000045600780c */ /* 0x040fe80003f05270 */
[----:B------:R-:W-:Y:S02]  /*88c0*/  SEL R86, R86, RZ, P0 ;  /* 0x000000ff56567207 */ /* 0x000fe40000000000 */
[----:B-1----:R-:W-:Y:S04]  /*88d0*/  SEL R0, RZ, 0x1, P0 ;  /* 0x00000001ff007807 */ /* 0x002fe80000000000 */
[----:B------:R-:W-:Y:S02]  /*88e0*/  LOP3.LUT R91, R91, R0, RZ, 0x3c, !PT ;  /* 0x000000005b5b7212 */ /* 0x000fe400078e3cff */
.L_x_128:
[----:B------:R-:W-:Y:S05]  /*88f0*/  BSYNC B1 ;  /* 0x0000000000017941 */ /* 0x000fea0003800000 */
.L_x_127:
[----:B------:R-:W-:Y:S05]  /*8900*/  VIADD R0, R34, 0x80 ;  /* 0x0000008022007836 */ /* 0x000fea0000000000 */
[----:B------:R-:W-:Y:S04]  /*8910*/  SHF.R.U32.HI R0, RZ, 0x15, R0 ;  /* 0x00000015ff007819 */ /* 0x000fe80000011600 */
[----:B------:R-:W-:Y:S11]  /*8920*/  LOP3.LUT P0, RZ, R0, 0x3, R69, 0x48, !PT ;  /* 0x0000000300ff7812 */ /* 0x000ff60007804845 */
[----:B------:R-:W-:Y:S02]  /*8930*/  @!UPT UIADD3 URZ, UPT, UPT, URZ, URZ, URZ ;  /* 0x000000fffffff290 */ /* 0x000fe4000fffe0ff */
[----:B------:R-:W-:Y:S05]  /*8940*/  @!P0 BRA `(.L_x_132) ;  /* 0x0000000000408947 */ /* 0x000fea0003800000 */
[----:B------:R-:W5:Y:S01]  /*8950*/  LDCU.64 UR8, c[0x4][0x70] ;  /* 0x01000e00ff0877ac */ /* 0x000f620008000a00 */
[----:B------:R-:W-:Y:S01]  /*8960*/  MOV R3, 0x0 ;  /* 0x0000000000037802 */ /* 0x000fe20000000f00 */
[----:B-1----:R-:W-:Y:S02]  /*8970*/  HFMA2 R12, -RZ, RZ, 0, 5.9604644775390625e-08 ;  /* 0x00000001ff0c7431 */ /* 0x002fe400000001ff */
[----:B------:R-:W-:Y:S02]  /*8980*/  IMAD.MOV.U32 R8, RZ, RZ, 0x192 ;  /* 0x00000192ff087424 */ /* 0x000fe400078e00ff */
[----:B------:R-:W-:Y:S01]  /*8990*/  IMAD.MOV.U32 R13, RZ, RZ, RZ ;  /* 0x000000ffff0d7224 */ /* 0x000fe200078e00ff */
[----:B------:R-:W1:Y:S01]  /*89a0*/  LDCU.64 UR6, c[0x4][0x78] ;  /* 0x01000f00ff0677ac */ /* 0x000e620008000a00 */
[----:B------:R-:W2:Y:S01]  /*89b0*/  LDC.64 R2, c[0x4][R3] ;  /* 0x0100000003027b82 */ /* 0x000ea20000000a00 */
[----:B------:R-:W3:Y:S01]  /*89c0*/  LDCU.64 UR4, c[0x4][0x10] ;  /* 0x01000200ff0477ac */ /* 0x000ee20008000a00 */
[----:B-----5:R-:W-:Y:S01]  /*89d0*/  MOV R5, UR9 ;  /* 0x0000000900057c02 */ /* 0x020fe20008000f00 */
[----:B------:R-:W-:Y:S01]  /*89e0*/  IMAD.U32 R4, RZ, RZ, UR8 ;  /* 0x00000008ff047e24 */ /* 0x000fe2000f8e00ff */
[----:B-1----:R-:W-:Y:S01]  /*89f0*/  MOV R7, UR7 ;  /* 0x0000000700077c02 */ /* 0x002fe20008000f00 */
[----:B------:R-:W-:Y:S01]  /*8a00*/  IMAD.U32 R6, RZ, RZ, UR6 ;  /* 0x00000006ff067e24 */ /* 0x000fe2000f8e00ff */
[----:B---3--:R-:W-:Y:S01]  /*8a10*/  MOV R11, UR5 ;  /* 0x00000005000b7c02 */ /* 0x008fe20008000f00 */
[----:B------:R-:W-:Y:S02]  /*8a20*/  IMAD.U32 R10, RZ, RZ, UR4 ;  /* 0x00000004ff0a7e24 */ /* 0x000fe4000f8e00ff */
[----:B------:R-:W-:Y:S07]  /*8a30*/  LEPC R20, `(.L_x_132) ;  /* 0x000000001014794e */ /* 0x000fee0000000000 */
[----:B--2-4-:R-:W-:Y:S05]  /*8a40*/  CALL.ABS.NOINC R2 ;  /* 0x0000000002007343 */ /* 0x014fea0003c00000 */
.L_x_132:
[----:B------:R-:W-:Y:S01]  /*8a50*/  ISETP.NE.AND P6, PT, R80, RZ, PT ;  /* 0x000000ff5000720c */ /* 0x000fe20003fc5270 */
[----:B------:R-:W-:Y:S05]  /*8a60*/  WARPSYNC.ALL ;  /* 0x0000000000007948 */ /* 0x000fea0003800000 */
[----:B------:R-:W-:Y:S01]  /*8a70*/  R2UR UR4, R34 ;  /* 0x00000000220472ca */ /* 0x000fe200000e0000 */
[----:B------:R-:W-:Y:S01]  /*8a80*/  IMAD.U32 R0, RZ, RZ, UR40 ;  /* 0x00000028ff007e24 */ /* 0x000fe2000f8e00ff */
[----:B--2---:R-:W-:Y:S01]  /*8a90*/  LOP3.LUT R20, R52, 0xffffe000, RZ, 0xc0, !PT ;  /* 0xffffe00034147812 */ /* 0x004fe200078ec0ff */
        /* <DEDUP_REMOVED lines=24> */
[----:B---3--:R-:W-:Y:S01]  /*8c20*/  LOP3.LUT R18, R48, 0xffffe000, RZ, 0xc0, !PT ;  /* 0xffffe00030127812 */ /* 0x008fe200078ec0ff */
[----:B------:R-:W-:Y:S01]  /*8c30*/  FFMA R37, R35, R16, R2 ;  /* 0x0000001023257223 */ /* 0x000fe20000000002 */
[----:B------:R-:W-:Y:S01]  /*8c40*/  LOP3.LUT R2, R49, 0xffffe000, RZ, 0xc0, !PT ;  /* 0xffffe00031027812 */ /* 0x000fe200078ec0ff */
[----:B------:R-:W-:Y:S01]  /*8c50*/  FMUL R7, R33, R7 ;  /* 0x0000000721077220 */ /* 0x000fe20000400000 */
[----:B----4-:R-:W-:Y:S01]  /*8c60*/  LOP3.LUT R16, R41, 0xffffe000, RZ, 0xc0, !PT ;  /* 0xffffe00029107812 */ /* 0x010fe200078ec0ff */
        /* <DEDUP_REMOVED lines=43> */
[----:B------:R-:W-:Y:S02]  /*8f20*/  F2FP.TF32.F32.PACK_B R15, R15 ;  /* 0x0000000fff0f723e */ /* 0x000fe400024050ff */
[----:B------:R-:W-:Y:S02]  /*8f30*/  LEA R0, R86, UR48, 0x3 ;  /* 0x0000003056007c11 */ /* 0x000fe4000f8e18ff */
[----:B------:R-:W-:Y:S01]  /*8f40*/  @P6 SHF.L.U32 R2, R91, 0x1f, RZ ;  /* 0x0000001f5b026819 */ /* 0x000fe200000006ff */
        /* <DEDUP_REMOVED lines=10> */
[----:B------:R-:W-:Y:S02]  /*8ff0*/  UIADD3 UR8, UP0, UPT, UR52, 0x680, URZ ;  /* 0x0000068034087890 */ /* 0x000fe4000ff1e0ff */
[----:B------:R-:W-:Y:S02]  /*9000*/  UIADD3 UR5, UPT, UPT, UR41, 0x80, URZ ;  /* 0x0000008029057890 */ /* 0x000fe4000fffe0ff */
[----:B------:R-:W-:Y:S01]  /*9010*/  MOV R70, UR10 ;  /* 0x0000000a00467c02 */ /* 0x000fe20008000f00 */
[----:B------:R-:W-:Y:S01]  /*9020*/  UIADD3.X UR9, UPT, UPT, URZ, UR53, URZ, UP0, !UPT ;  /* 0x00000035ff097290 */ /* 0x000fe200087fe4ff */
[----:B------:R-:W-:Y:S02]  /*9030*/  UMOV UR6, UR42 ;  /* 0x0000002a00067c82 */ /* 0x000fe40008000000 */
[----:B------:R-:W-:Y:S01]  /*9040*/  R2UR UR4, R70 ;  /* 0x00000000460472ca */ /* 0x000fe200000e0000 */
[----:B------:R-:W-:Y:S11]  /*9050*/  UMOV UR7, UR36 ;  /* 0x0000002400077c82 */ /* 0x000ff60008000000 */
[----:B------:R-:W-:Y:S01]  /*9060*/  @!UPT UIADD3 URZ, UPT, UPT, URZ, URZ, URZ ;  /* 0x000000fffffff290 */ /* 0x000fe2000fffe0ff */
[----:B------:R2:W-:Y:S01]  /*9070*/  UTMASTG.3D [UR4], [UR8] ;  /* 0x00000004080073b5 */ /* 0x0005e20008010000 */
[----:B------:R0:W-:Y:S01]  /*9080*/  UTMACMDFLUSH ;  /* 0x00000000000079b7 */ /* 0x0001e20000000000 */
[----:B--2---:R-:W-:Y:S04]  /*9090*/  DEPBAR.LE SB0, 0x1 ;  /* 0x000080400000791a */ /* 0x004fe80000000000 */
.L_x_134:
[----:B------:R-:W-:Y:S05]  /*90a0*/  BSYNC.RECONVERGENT B0 ;  /* 0x0000000000007941 */ /* 0x000fea0003800200 */
.L_x_133:
        /* <DEDUP_REMOVED lines=20> */
.L_x_138:
[----:B------:R-:W-:Y:S05]  /*91f0*/  BSYNC B0 ;  /* 0x0000000000007941 */ /* 0x000fea0003800000 */
.L_x_137:
        /* <DEDUP_REMOVED lines=13> */
.L_x_136:
[----:B------:R-:W-:Y:S05]  /*92d0*/  BSYNC B1 ;  /* 0x0000000000017941 */ /* 0x000fea0003800000 */
.L_x_135:
        /* <DEDUP_REMOVED lines=21> */
.L_x_140:
        /* <DEDUP_REMOVED lines=98> */
.L_x_142:
[----:B------:R-:W-:Y:S05]  /*9a50*/  BSYNC.RECONVERGENT B0 ;  /* 0x0000000000007941 */ /* 0x000fea0003800200 */
.L_x_141:
        /* <DEDUP_REMOVED lines=20> */
.L_x_146:
[----:B------:R-:W-:Y:S05]  /*9ba0*/  BSYNC B0 ;  /* 0x0000000000007941 */ /* 0x000fea0003800000 */
.L_x_145:
        /* <DEDUP_REMOVED lines=13> */
.L_x_144:
[----:B------:R-:W-:Y:S05]  /*9c80*/  BSYNC B1 ;  /* 0x0000000000017941 */ /* 0x000fea0003800000 */
.L_x_143:
        /* <DEDUP_REMOVED lines=21> */
.L_x_148:
        /* <DEDUP_REMOVED lines=98> */
.L_x_150:
[----:B------:R-:W-:Y:S05]  /*a400*/  BSYNC.RECONVERGENT B0 ;  /* 0x0000000000007941 */ /* 0x000fea0003800200 */
.L_x_149:
        /* <DEDUP_REMOVED lines=12> */
[----:B------:R-:W-:Y:S04]  /*a4d0*/  @P1 IMAD R86, R86, 0x2000, R87 ;  /* 0x0000200056561824 */ /* 0x000fe800078e0257 */
[----:B------:R-:W-:Y:S05]  /*a4e0*/  @P1 VIADD R2, R86, UR48 ;  /* 0x0000003056021c36 */ /* 0x000fea0008000000 */
[----:B------:R-:W-:Y:S01]  /*a4f0*/  @P1 IADD3 R90, PT, PT, R90, R2, RZ ;  /* 0x000000025a5a1210 */ /* 0x000fe20007ffe0ff */
[----:B------:R-:W-:Y:S01]  /*a500*/  @P1 IMAD.IADD R2, R74, 0x1, R2 ;  /* 0x000000014a021824 */ /* 0x000fe200078e0202 */
[----:B------:R-:W-:Y:S06]  /*a510*/  @P0 BRA `(.L_x_154) ;  /* 0x00000000000c0947 */ /* 0x000fec0003800000 */
[----:B------:R-:W-:Y:S04]  /*a520*/  SHF.L.U32 R91, R91, 0x1f, RZ ;  /* 0x0000001f5b5b7819 */ /* 0x000fe800000006ff */
[----:B------:R-:W2:Y:S02]  /*a530*/  SYNCS.PHASECHK.TRANS64.TRYWAIT P0, [R0+URZ+0x20], R91 ;  /* 0x0000205b000075a7 */ /* 0x000ea400080011ff */
[----:B--2---:R-:W-:Y:S05]  /*a540*/  @!P0 BRA `(.L_x_155) ;  /* 0x00000018002c8947 */ /* 0x004fea0003800000 */
.L_x_154:
[----:B------:R-:W-:Y:S05]  /*a550*/  BSYNC B0 ;  /* 0x0000000000007941 */ /* 0x000fea0003800000 */
.L_x_153:
[----:B------:R-:W-:Y:S11]  /*a560*/  ISETP.NE.AND P0, PT, R89, RZ, PT ;  /* 0x000000ff5900720c */ /* 0x000ff60003f05270 */
[----:B------:R-:W-:Y:S02]  /*a570*/  @!UPT UIADD3 URZ, UPT, UPT, URZ, URZ, URZ ;  /* 0x000000fffffff290 */ /* 0x000fe4000fffe0ff */
[----:B--2---:R-:W-:Y:S01]  /*a580*/  @P0 IADD3 R0, PT, PT, R74, R90, RZ ;  /* 0x0000005a4a000210 */ /* 0x004fe20007ffe0ff */
[----:B------:R-:W-:Y:S05]  /*a590*/  @P0 WARPSYNC.ALL ;  /* 0x0000000000000948 */ /* 0x000fea0003800000 */
[----:B------:R2:W3:Y:S04]  /*a5a0*/  @P0 LDSM.16.M88.4 R52, [R86+UR48+0x400] ;  /* 0x000400305634083b */ /* 0x0004e80008000200 */
[----:B------:R2:W4:Y:S04]  /*a5b0*/  @P0 LDSM.16.M88.4 R48, [R2+0x400] ;  /* 0x000400000230083b */ /* 0x0005280000000200 */
[----:B------:R2:W1:Y:S04]  /*a5c0*/  @P0 LDSM.16.M88.4 R40, [R90+0x400] ;  /* 0x000400005a28083b */ /* 0x0004680000000200 */
[----:B------:R2:W1:Y:S02]  /*a5d0*/  @P0 LDSM.16.M88.4 R44, [R0+0x400] ;  /* 0x00040000002c083b */ /* 0x0004640000000200 */
.L_x_152:
[----:B------:R-:W-:Y:S05]  /*a5e0*/  BSYNC B1 ;  /* 0x0000000000017941 */ /* 0x000fea0003800000 */
.L_x_151:
        /* <DEDUP_REMOVED lines=21> */
.L_x_156:
[----:B------:R-:W-:Y:S01]  /*a740*/  ISETP.NE.AND P0, PT, R76, RZ, PT ;  /* 0x000000ff4c00720c */ /* 0x000fe20003f05270 */
[----:B------:R-:W-:Y:S05]  /*a750*/  WARPSYNC.ALL ;  /* 0x0000000000007948 */ /* 0x000fea0003800000 */
[----:B------:R-:W-:Y:S01]  /*a760*/  R2UR UR4, R34 ;  /* 0x00000000220472ca */ /* 0x000fe200000e0000 */
[----:B------:R-:W-:Y:S01]  /*a770*/  BSSY.RECONVERGENT B0, `(.L_x_157) ;  /* 0x000005c000007945 */ /* 0x000fe20003800200 */
[----:B------:R-:W-:Y:S02]  /*a780*/  R2UR UR5, R83 ;  /* 0x00000000530572ca */ /* 0x000fe400000e0000 */
[----:B---3--:R-:W-:Y:S02]  /*a790*/  LOP3.LUT R0, R52, 0xffffe000, RZ, 0xc0, !PT ;  /* 0xffffe00034007812 */ /* 0x008fe400078ec0ff */
[----:B------:R-:W-:Y:S02]  /*a7a0*/  LOP3.LUT R2, R53, 0xffffe000, RZ, 0xc0, !PT ;  /* 0xffffe00035027812 */ /* 0x000fe400078ec0ff */
[----:B------:R-:W-:Y:S02]  /*a7b0*/  LOP3.LUT R3, R54, 0xffffe000, RZ, 0xc0, !PT ;  /* 0xffffe00036037812 */ /* 0x000fe400078ec0ff */
[----:B------:R-:W-:Y:S02]  /*a7c0*/  LOP3.LUT R20, R55, 0xffffe000, RZ, 0xc0, !PT ;  /* 0xffffe00037147812 */ /* 0x000fe400078ec0ff */
[----:B----4-:R-:W-:Y:S01]  /*a7d0*/  LOP3.LUT R21, R48, 0xffffe000, RZ, 0xc0, !PT ;  /* 0xffffe00030157812 */ /* 0x010fe200078ec0ff */
[----:B-1----:R-:W1:Y:S01]  /*a7e0*/  LDTM.16dp128bit.x8 R4, tmem[UR4+0xe0] ;  /* 0x0000e004000479ee */ /* 0x002e620008180000 */
[----:B------:R-:W-:Y:S01]  /*a7f0*/  LOP3.LUT R34, R49, 0xffffe000, RZ, 0xc0, !PT ;  /* 0xffffe00031227812 */ /* 0x000fe200078ec0ff */
[----:B------:R-:W-:Y:S01]  /*a800*/  UIADD3 UR5, UPT, UPT, UR5, 0xb0, URZ ;  /* 0x000000b005057890 */ /* 0x000fe2000fffe0ff */
[----:B------:R-:W-:Y:S01]  /*a810*/  LOP3.LUT R36, R50, 0xffffe000, RZ, 0xc0, !PT ;  /* 0xffffe00032247812 */ /* 0x000fe200078ec0ff */
[----:B------:R-:W-:Y:S01]  /*a820*/  NOP ;  /* 0x0000000000007918 */ /* 0x000fe20000000000 */
[----:B------:R-:W-:Y:S01]  /*a830*/  LOP3.LUT R37, R51, 0xffffe000, RZ, 0xc0, !PT ;  /* 0xffffe00033257812 */ /* 0x000fe200078ec0ff */
[----:B------:R-:W-:Y:S01]  /*a840*/  UPRMT UR5, UR37, 0x654, UR5 ;  /* 0x0000065425057896 */ /* 0x000fe20008000005 */
[----:B------:R-:W-:Y:S02]  /*a850*/  LOP3.LUT R38, R40, 0xffffe000, RZ, 0xc0, !PT ;  /* 0xffffe00028267812 */ /* 0x000fe400078ec0ff */
[----:B------:R-:W-:Y:S02]  /*a860*/  LOP3.LUT R39, R41, 0xffffe000, RZ, 0xc0, !PT ;  /* 0xffffe00029277812 */ /* 0x000fe400078ec0ff */
[----:B------:R-:W-:Y:S02]  /*a870*/  LOP3.LUT R40, R42, 0xffffe000, RZ, 0xc0, !PT ;  /* 0xffffe0002a287812 */ /* 0x000fe400078ec0ff */
[----:B------:R-:W-:Y:S02]  /*a880*/  LOP3.LUT R41, R43, 0xffffe000, RZ, 0xc0, !PT ;  /* 0xffffe0002b297812 */ /* 0x000fe400078ec0ff */
[----:B------:R-:W-:Y:S01]  /*a890*/  LOP3.LUT R42, R44, 0xffffe000, RZ, 0xc0, !PT ;  /* 0xffffe0002c2a7812 */ /* 0x000fe200078ec0ff */
[----:B-1----:R-:W-:Y:S01]  /*a8a0*/  SYNCS.ARRIVE.TRANS64.RED.A1T0 RZ, [UR5], RZ ;  /* 0x000000ffffff79a7 */ /* 0x002fe20008100405 */
[----:B------:R-:W-:Y:S02]  /*a8b0*/  LOP3.LUT R43, R45, 0xffffe000, RZ, 0xc0, !PT ;  /* 0xffffe0002d2b7812 */ /* 0x000fe400078ec0ff */
[----:B------:R-:W-:Y:S02]  /*a8c0*/  LOP3.LUT R44, R46, 0xffffe000, RZ, 0xc0, !PT ;  /* 0xffffe0002e2c7812 */ /* 0x000fe400078ec0ff */
[----:B------:R-:W-:Y:S01]  /*a8d0*/  LOP3.LUT R45, R47, 0xffffe000, RZ, 0xc0, !PT ;  /* 0xffffe0002f2d7812 */ /* 0x000fe200078ec0ff */
[C---:B------:R-:W-:Y:S01]  /*a8e0*/  FMUL R4, R33.reuse, R4 ;  /* 0x0000000421047220 */ /* 0x040fe20000400000 */
[C---:B------:R-:W-:Y:S01]  /*a8f0*/  FMUL R5, R33.reuse, R5 ;  /* 0x0000000521057220 */ /* 0x040fe20000400000 */
[C---:B------:R-:W-:Y:S01]  /*a900*/  FMUL R6, R33.reuse, R6 ;  /* 0x0000000621067220 */ /* 0x040fe20000400000 */
[----:B------:R-:W-:Y:S01]  /*a910*/  FMUL R7, R33, R7 ;  /* 0x0000000721077220 */ /* 0x000fe20000400000 */
[----:B------:R-:W-:Y:S01]  /*a920*/  FFMA R4, R35, R0, R4 ;  /* 0x0000000023047223 */ /* 0x000fe20000000004 */
[----:B------:R-:W-:Y:S01]  /*a930*/  FMUL R8, R33, R8 ;  /* 0x0000000821087220 */ /* 0x000fe20000400000 */
[----:B------:R-:W-:Y:S01]  /*a940*/  FFMA R5, R35, R2, R5 ;  /* 0x0000000223057223 */ /* 0x000fe20000000005 */
[----:B------:R-:W-:Y:S01]  /*a950*/  FMUL R9, R33, R9 ;  /* 0x0000000921097220 */ /* 0x000fe20000400000 */
[----:B------:R-:W-:Y:S01]  /*a960*/  FFMA R6, R35, R3, R6 ;  /* 0x0000000323067223 */ /* 0x000fe20000000006 */
[----:B------:R-:W-:Y:S01]  /*a970*/  F2FP.TF32.F32.PACK_B R4, R4 ;  /* 0x00000004ff04723e */ /* 0x000fe200024050ff */
[----:B------:R-:W-:Y:S01]  /*a980*/  FMUL R10, R33, R10 ;  /* 0x0000000a210a7220 */ /* 0x000fe20000400000 */
[----:B------:R-:W-:Y:S01]  /*a990*/  F2FP.TF32.F32.PACK_B R5, R5 ;  /* 0x00000005ff05723e */ /* 0x000fe200024050ff */
[----:B------:R-:W-:Y:S01]  /*a9a0*/  FFMA R7, R35, R20, R7 ;  /* 0x0000001423077223 */ /* 0x000fe20000000007 */
[----:B------:R-:W-:Y:S01]  /*a9b0*/  FMUL R11, R33, R11 ;  /* 0x0000000b210b7220 */ /* 0x000fe20000400000 */
        /* <DEDUP_REMOVED lines=8> */
[----:B------:R-:W-:Y:S01]  /*aa40*/  F2FP.TF32.F32.PACK_B R6, R6 ;  /* 0x00000006ff06723e */ /* 0x000fe200024050ff */
[----:B------:R-:W-:Y:S01]  /*aa50*/  FFMA R12, R35, R38, R12 ;  /* 0x00000026230c7223 */ /* 0x000fe2000000000c */
[----:B------:R-:W-:Y:S01]  /*aa60*/  F2FP.TF32.F32.PACK_B R7, R7 ;  /* 0x00000007ff07723e */ /* 0x000fe200024050ff */
[----:B------:R-:W-:Y:S01]  /*aa70*/  FMUL R16, R33, R16 ;  /* 0x0000001021107220 */ /* 0x000fe20000400000 */
[----:B------:R-:W-:Y:S01]  /*aa80*/  FFMA R13, R35, R39, R13 ;  /* 0x00000027230d7223 */ /* 0x000fe2000000000d */
[----:B------:R-:W-:Y:S01]  /*aa90*/  FMUL R17, R33, R17 ;  /* 0x0000001121117220 */ /* 0x000fe20000400000 */
[----:B------:R-:W-:Y:S01]  /*aaa0*/  FFMA R14, R35, R40, R14 ;  /* 0x00000028230e7223 */ /* 0x000fe2000000000e */
[----:B------:R1:W-:Y:S01]  /*aab0*/  STSM.16.M88.4 [R82+0x6400], R4 ;  /* 0x0064000452007844 */ /* 0x0003e20000000200 */
[----:B------:R-:W-:Y:S01]  /*aac0*/  FMUL R18, R33, R18 ;  /* 0x0000001221127220 */ /* 0x000fe20000400000 */
[----:B------:R-:W-:Y:S01]  /*aad0*/  FFMA R15, R35, R41, R15 ;  /* 0x00000029230f7223 */ /* 0x000fe2000000000f */
[----:B------:R-:W-:Y:S01]  /*aae0*/  FMUL R19, R33, R19 ;  /* 0x0000001321137220 */ /* 0x000fe20000400000 */
[----:B------:R-:W-:Y:S01]  /*aaf0*/  F2FP.TF32.F32.PACK_B R8, R8 ;  /* 0x00000008ff08723e */ /* 0x000fe200024050ff */
[C---:B------:R-:W-:Y:S01]  /*ab00*/  FFMA R16, R35.reuse, R42, R16 ;  /* 0x0000002a23107223 */ /* 0x040fe20000000010 */
[----:B------:R-:W-:Y:S01]  /*ab10*/  F2FP.TF32.F32.PACK_B R9, R9 ;  /* 0x00000009ff09723e */ /* 0x000fe200024050ff */
[C---:B------:R-:W-:Y:S01]  /*ab20*/  FFMA R17, R35.reuse, R43, R17 ;  /* 0x0000002b23117223 */ /* 0x040fe20000000011 */
[----:B------:R-:W-:Y:S01]  /*ab30*/  F2FP.TF32.F32.PACK_B R10, R10 ;  /* 0x0000000aff0a723e */ /* 0x000fe200024050ff */
[C---:B------:R-:W-:Y:S01]  /*ab40*/  FFMA R18, R35.reuse, R44, R18 ;  /* 0x0000002c23127223 */ /* 0x040fe20000000012 */
[----:B------:R-:W-:Y:S01]  /*ab50*/  F2FP.TF32.F32.PACK_B R11, R11 ;  /* 0x0000000bff0b723e */ /* 0x000fe200024050ff */
[----:B------:R-:W-:Y:S01]  /*ab60*/  FFMA R19, R35, R45, R19 ;  /* 0x0000002d23137223 */ /* 0x000fe20000000013 */
[----:B------:R-:W-:Y:S02]  /*ab70*/  F2FP.TF32.F32.PACK_B R12, R12 ;  /* 0x0000000cff0c723e */ /* 0x000fe400024050ff */
[----:B------:R-:W-:Y:S01]  /*ab80*/  F2FP.TF32.F32.PACK_B R13, R13 ;  /* 0x0000000dff0d723e */ /* 0x000fe200024050ff */
[----:B------:R1:W-:Y:S01]  /*ab90*/  STSM.16.M88.4 [R81+0x6400], R8 ;  /* 0x0064000851007844 */ /* 0x0003e20000000200 */
[----:B------:R-:W-:Y:S02]  /*aba0*/  F2FP.TF32.F32.PACK_B R14, R14 ;  /* 0x0000000eff0e723e */ /* 0x000fe400024050ff */
[----:B------:R-:W-:Y:S02]  /*abb0*/  F2FP.TF32.F32.PACK_B R15, R15 ;  /* 0x0000000fff0f723e */ /* 0x000fe400024050ff */
[----:B------:R-:W-:Y:S02]  /*abc0*/  F2FP.TF32.F32.PACK_B R16, R16 ;  /* 0x00000010ff10723e */ /* 0x000fe400024050ff */
[----:B------:R-:W-:Y:S01]  /*abd0*/  F2FP.TF32.F32.PACK_B R17, R17 ;  /* 0x00000011ff11723e */ /* 0x000fe200024050ff */
[----:B------:R1:W-:Y:S01]  /*abe0*/  STSM.16.M88.4 [R84+0x6000], R12 ;  /* 0x0060000c54007844 */ /* 0x0003e20000000200 */
[----:B------:R-:W-:Y:S02]  /*abf0*/  F2FP.TF32.F32.PACK_B R18, R18 ;  /* 0x00000012ff12723e */ /* 0x000fe400024050ff */
[----:B------:R-:W-:Y:S05]  /*ac00*/  F2FP.TF32.F32.PACK_B R19, R19 ;  /* 0x00000013ff13723e */ /* 0x000fea00024050ff */
        /* <DEDUP_REMOVED lines=18> */
.L_x_158:
[----:B------:R-:W-:Y:S05]  /*ad30*/  BSYNC.RECONVERGENT B0 ;  /* 0x0000000000007941 */ /* 0x000fea0003800200 */
.L_x_157:
[----:B------:R-:W-:Y:S01]  /*ad40*/  BAR.SYNC.DEFER_BLOCKING 0x1, 0x80 ;  /* 0x0042000000007b1d */ /* 0x000fe20000010000 */
[----:B------:R-:W-:Y:S01]  /*ad50*/  UISETP.NE.AND UP0, UPT, UR49, -0x8, UPT ;  /* 0xfffffff83100788c */ /* 0x000fe2000bf05270 */
[----:B------:R-:W-:Y:S08]  /*ad60*/  IADD3 R31, PT, PT, R31, 0x1, RZ ;  /* 0x000000011f1f7810 */ /* 0x000ff00007ffe0ff */
[----:B------:R-:W-:Y:S05]  /*ad70*/  BRA.U !UP0, `(.L_x_159) ;  /* 0x0000000108287547 */ /* 0x000fea000b800000 */
[----:B------:R-:W-:Y:S01]  /*ad80*/  ISETP.NE.AND P0, PT, R80, RZ, PT ;  /* 0x000000ff5000720c */ /* 0x000fe20003f05270 */
[----:B------:R-:W-:Y:S01]  /*ad90*/  IMAD.U32 R2, RZ, RZ, UR51 ;  /* 0x00000033ff027e24 */ /* 0x000fe2000f8e00ff */
[----:B------:R-:W-:Y:S01]  /*ada0*/  UIADD3 UR51, UPT, UPT, UR51, 0x1, URZ ;  /* 0x0000000133337890 */ /* 0x000fe2000fffe0ff */
[----:B------:R-:W-:Y:S03]  /*adb0*/  IMAD.U32 R0, RZ, RZ, UR37 ;  /* 0x00000025ff007e24 */ /* 0x000fe6000f8e00ff */
[----:B------:R-:W-:Y:S04]  /*adc0*/  UISETP.NE.AND UP0, UPT, UR51, 0x4, UPT ;  /* 0x000000043300788c */ /* 0x000fe8000bf05270 */
[----:B------:R-:W-:Y:S03]  /*add0*/  USEL UR51, UR51, URZ, UP0 ;  /* 0x000000ff33337287 */ /* 0x000fe60008000000 */
[----:B------:R-:W-:Y:S05]  /*ade0*/  @P0 LEA R2, R2, UR48, 0x3 ;  /* 0x0000003002020c11 */ /* 0x000fea000f8e18ff */
[----:B------:R-:W-:Y:S05]  /*adf0*/  @P0 VIADD R2, R2, 0x40 ;  /* 0x0000004002020836 */ /* 0x000fea0000000000 */
[----:B------:R-:W-:Y:S04]  /*ae00*/  @P0 PRMT R0, R0, 0x654, R2 ;  /* 0x0000065400000816 */ /* 0x000fe80000000002 */
[----:B------:R2:W-:Y:S03]  /*ae10*/  @P0 SYNCS.ARRIVE.TRANS64.RED.A1T0 RZ, [R0+URZ], RZ ;  /* 0x000000ff00ff09a7 */ /* 0x0005e600081004ff */
.L_x_159:
[----:B------:R-:W-:Y:S01]  /*ae20*/  ISETP.NE.AND P2, PT, R77, RZ, PT ;  /* 0x000000ff4d00720c */ /* 0x000fe20003f45270 */
[----:B------:R-:W-:Y:S01]  /*ae30*/  UIADD3 UR49, UPT, UPT, UR49, 0x8, URZ ;  /* 0x0000000831317890 */ /* 0x000fe2000fffe0ff */
[----:B------:R-:W-:Y:S01]  /*ae40*/  ISETP.NE.AND P0, PT, R79, 0x2, PT ;  /* 0x000000024f00780c */ /* 0x000fe20003f05270 */
[----:B-1----:R-:W-:Y:S01]  /*ae50*/  IMAD.IADD R14, R29, 0x1, R62 ;  /* 0x000000011d0e7824 */ /* 0x002fe200078e023e */
[----:B------:R-:W-:Y:S01]  /*ae60*/  ISETP.NE.AND P1, PT, R31, 0x4, PT ;  /* 0x000000041f00780c */ /* 0x000fe20003f25270 */
[----:B------:R-:W-:Y:S01]  /*ae70*/  IMAD.IADD R15, R30, 0x1, R63 ;  /* 0x000000011e0f7824 */ /* 0x000fe200078e023f */
[----:B------:R-:W-:Y:S02]  /*ae80*/  SEL R2, RZ, 0x1, P0 ;  /* 0x00000001ff027807 */ /* 0x000fe40000000000 */
[----:B--2---:R-:W-:Y:S02]  /*ae90*/  SEL R0, RZ, 0x1, P1 ;  /* 0x00000001ff007807 */ /* 0x004fe40000800000 */
[----:B------:R-:W-:Y:S02]  /*aea0*/  LOP3.LUT R72, R72, R2, RZ, 0x3c, !PT ;  /* 0x0000000248487212 */ /* 0x000fe400078e3cff */
[----:B------:R-:W-:Y:S02]  /*aeb0*/  LOP3.LUT R73, R73, R0, RZ, 0x3c, !PT ;  /* 0x0000000049497212 */ /* 0x000fe400078e3cff */
[----:B------:R-:W-:Y:S02]  /*aec0*/  @P2 R2UR UR36, R71 ;  /* 0x00000000472422ca */ /* 0x000fe400000e0000 */
[----:B------:R-:W-:Y:S02]  /*aed0*/  SEL R79, R79, RZ, P0 ;  /* 0x000000ff4f4f7207 */ /* 0x000fe40000000000 */
[----:B------:R-:W-:Y:S01]  /*aee0*/  SEL R31, R31, RZ, P1 ;  /* 0x000000ff1f1f7207 */ /* 0x000fe20000800000 */
[----:B------:R-:W-:Y:S10]  /*aef0*/  @P2 BRA `(.L_x_160) ;  /* 0xffffffa400502947 */ /* 0x000ff4000383ffff */
[----:B------:R-:W-:-:S09]  /*af00*/  UISETP.NE.AND UP0, UPT, UR50, URZ, UPT ;  /* 0x000000ff3200728c */ /* 0x000fd2000bf05270 */
[----:B------:R-:W-:Y:S05]  /*af10*/  BRA.U !UP0, `(.L_x_161) ;  /* 0x0000000108487547 */ /* 0x000fea000b800000 */
[----:B------:R-:W1:Y:S02]  /*af20*/  LDCU.64 UR4, c[0x0][0x890] ;  /* 0x00011200ff0477ac */ /* 0x000e640008000a00 */
[----:B-1----:R-:W-:-:S04]  /*af30*/  UISETP.NE.U32.AND UP0, UPT, UR4, URZ, UPT ;  /* 0x000000ff0400728c */ /* 0x002fc8000bf05070 */
[----:B------:R-:W-:-:S09]  /*af40*/  UISETP.NE.AND.EX UP0, UPT, UR5, URZ, UPT, UP0 ;  /* 0x000000ff0500728c */ /* 0x000fd2000bf05300 */
[----:B------:R-:W-:Y:S05]  /*af50*/  BRA.U UP0, `(.L_x_162) ;  /* 0x00000001000c7547 */ /* 0x000fea000b800000 */
[----:B------:R-:W-:-:S13]  /*af60*/  FSETP.NEU.AND P0, PT, R35, RZ, PT ;  /* 0x000000ff2300720b */ /* 0x000fda0003f0d000 */
[----:B------:R-:W-:Y:S05]  /*af70*/  @!P0 EXIT ;  /* 0x000000000000894d */ /* 0x000fea0003800000 */
[----:B------:R-:W-:Y:S05]  /*af80*/  BRA `(.L_x_161) ;  /* 0x00000000002c7947 */ /* 0x000fea0003800000 */
.L_x_162:
[----:B------:R-:W-:Y:S01]  /*af90*/  ISETP.NE.AND P0, PT, R78, RZ, PT ;  /* 0x000000ff4e00720c */ /* 0x000fe20003f05270 */
[----:B------:R-:W-:-:S12]  /*afa0*/  BSSY.RECONVERGENT B0, `(.L_x_161) ;  /* 0x0000009000007945 */ /* 0x000fd80003800200 */
[----:B------:R-:W-:Y:S05]  /*afb0*/  @P0 BRA `(.L_x_163) ;  /* 0x0000000000140947 */ /* 0x000fea0003800000 */
[----:B------:R-:W1:Y:S02]  /*afc0*/  LDCU.64 UR4, c[0x0][0x888] ;  /* 0x00011100ff0477ac */ /* 0x000e640008000a00 */
[----:B-1----:R-:W-:-:S04]  /*afd0*/  ISETP.NE.U32.AND P0, PT, RZ, UR4, PT ;  /* 0x00000004ff007c0c */ /* 0x002fc8000bf05070 */
[----:B------:R-:W-:-:S13]  /*afe0*/  ISETP.NE.AND.EX P0, PT, RZ, UR5, PT, P0 ;  /* 0x00000005ff007c0c */ /* 0x000fda000bf05300 */
[----:B------:R-:W-:Y:S05]  /*aff0*/  @!P0 EXIT ;  /* 0x000000000000894d */ /* 0x000fea0003800000 */
[----:B------:R-:W-:Y:S05]  /*b000*/  BRA `(.L_x_164) ;  /* 0x0000000000087947 */ /* 0x000fea0003800000 */
.L_x_163:
[----:B------:R-:W-:-:S13]  /*b010*/  FSETP.NEU.AND P0, PT, R35, RZ, PT ;  /* 0x000000ff2300720b */ /* 0x000fda0003f0d000 */
[----:B------:R-:W-:Y:S05]  /*b020*/  @!P0 EXIT ;  /* 0x000000000000894d */ /* 0x000fea0003800000 */
.L_x_164:
[----:B------:R-:W-:Y:S05]  /*b030*/  BSYNC.RECONVERGENT B0 ;  /* 0x0000000000007941 */ /* 0x000fea0003800200 */
.L_x_161:
[----:B------:R-:W-:Y:S01]  /*b040*/  ULEA UR4, UR51, UR48, 0x3 ;  /* 0x0000003033047291 */ /* 0x000fe2000f8e18ff */
[----:B------:R-:W-:-:S04]  /*b050*/  DEPBAR.LE SB0, 0x0 ;  /* 0x000080000000791a */ /* 0x000fc80000000000 */
[----:B------:R-:W-:-:S04]  /*b060*/  UIADD3 UR4, UPT, UPT, UR4, 0x40, URZ ;  /* 0x0000004004047890 */ /* 0x000fc8000fffe0ff */
[----:B------:R-:W-:-:S09]  /*b070*/  UPRMT UR4, UR37, 0x654, UR4 ;  /* 0x0000065425047896 */ /* 0x000fd20008000004 */
[----:B------:R-:W-:Y:S01]  /*b080*/  SYNCS.ARRIVE.TRANS64.RED.A1T0 RZ, [UR4], RZ ;  /* 0x000000ffffff79a7 */ /* 0x000fe20008100404 */
[----:B------:R-:W-:Y:S05]  /*b090*/  EXIT ;  /* 0x000000000000794d */ /* 0x000fea0003800000 */
.L_x_19:
[----:B--2---:R2:W1:Y:S02]  /*b0a0*/  SYNCS.PHASECHK.TRANS64.TRYWAIT P0, [R2+URZ+0xe0], R3 ;  /* 0x0000e003020075a7 */ /* 0x00446400080011ff */
[----:B-1----:R-:W-:Y:S05]  /*b0b0*/  @!P0 NANOSLEEP.SYNCS 0x989680 ;  /* 0x009896800000895d */ /* 0x002fea0003900000 */
[----:B------:R-:W1:Y:S02]  /*b0c0*/  @!P0 SYNCS.PHASECHK.TRANS64 P0, [R2+URZ+0xe0], R3 ;  /* 0x0000e003020085a7 */ /* 0x000e6400080010ff */
[----:B-1----:R-:W-:Y:S05]  /*b0d0*/  @!P0 BRA `(.L_x_19) ;  /* 0xfffffffc00f08947 */ /* 0x002fea000383ffff */
[----:B------:R-:W-:Y:S05]  /*b0e0*/  BRA `(.L_x_165) ;  /* 0xffffff64002c7947 */ /* 0x000fea000383ffff */
.L_x_22:
[----:B-1----:R-:W-:-:S07]  /*b0f0*/  MOV R2, UR33 ;  /* 0x0000002100027c02 */ /* 0x002fce0008000f00 */
.L_x_166:
[----:B-1----:R1:W2:Y:S02]  /*b100*/  SYNCS.PHASECHK.TRANS64.TRYWAIT P0, [R2+URZ+0x10], R4 ;  /* 0x00001004020075a7 */ /* 0x0022a400080011ff */
[----:B--2---:R-:W-:Y:S05]  /*b110*/  @!P0 NANOSLEEP.SYNCS 0x989680 ;  /* 0x009896800000895d */ /* 0x004fea0003900000 */
[----:B------:R-:W2:Y:S02]  /*b120*/  @!P0 SYNCS.PHASECHK.TRANS64 P0, [R2+URZ+0x10], R4 ;  /* 0x00001004020085a7 */ /* 0x000ea400080010ff */
[----:B--2---:R-:W-:Y:S05]  /*b130*/  @!P0 BRA `(.L_x_166) ;  /* 0xfffffffc00f08947 */ /* 0x004fea000383ffff */
[----:B------:R-:W-:Y:S05]  /*b140*/  BRA `(.L_x_21) ;  /* 0xffffff64007c7947 */ /* 0x000fea000383ffff */
.L_x_28:
[----:B-1----:R-:W-:-:S07]  /*b150*/  MOV R2, UR33 ;  /* 0x0000002100027c02 */ /* 0x002fce0008000f00 */
.L_x_167:
[----:B-1----:R1:W2:Y:S02]  /*b160*/  SYNCS.PHASECHK.TRANS64.TRYWAIT P0, [R2+URZ+0x10], R4 ;  /* 0x00001004020075a7 */ /* 0x0022a400080011ff */
[----:B--2---:R-:W-:Y:S05]  /*b170*/  @!P0 NANOSLEEP.SYNCS 0x989680 ;  /* 0x009896800000895d */ /* 0x004fea0003900000 */
[----:B------:R-:W2:Y:S02]  /*b180*/  @!P0 SYNCS.PHASECHK.TRANS64 P0, [R2+URZ+0x10], R4 ;  /* 0x00001004020085a7 */ /* 0x000ea400080010ff */
[----:B--2---:R-:W-:Y:S05]  /*b190*/  @!P0 BRA `(.L_x_167) ;  /* 0xfffffffc00f08947 */ /* 0x004fea000383ffff */
[----:B------:R-:W-:Y:S05]  /*b1a0*/  BRA `(.L_x_27) ;  /* 0xffffff6800547947 */ /* 0x000fea000383ffff */
.L_x_32:
[----:B-1----:R1:W2:Y:S02]  /*b1b0*/  SYNCS.PHASECHK.TRANS64.TRYWAIT P0, [R2+URZ+0x70], R3 ;  /* 0x00007003020075a7 */ /* 0x0022a400080011ff */
[----:B--2---:R-:W-:Y:S05]  /*b1c0*/  @!P0 NANOSLEEP.SYNCS 0x989680 ;  /* 0x009896800000895d */ /* 0x004fea0003900000 */
[----:B------:R-:W2:Y:S02]  /*b1d0*/  @!P0 SYNCS.PHASECHK.TRANS64 P0, [R2+URZ+0x70], R3 ;  /* 0x00007003020085a7 */ /* 0x000ea400080010ff */
[----:B--2---:R-:W-:Y:S05]  /*b1e0*/  @!P0 BRA `(.L_x_32) ;  /* 0xfffffffc00f08947 */ /* 0x004fea000383ffff */
[----:B------:R-:W-:Y:S05]  /*b1f0*/  BRA `(.L_x_168) ;  /* 0xffffff6c000c7947 */ /* 0x000fea000383ffff */
.L_x_36:
[----:B----4-:R-:W-:-:S07]  /*b200*/  MOV R0, UR4 ;  /* 0x0000000400007c02 */ /* 0x010fce0008000f00 */
.L_x_169:
[----:B-1----:R1:W2:Y:S02]  /*b210*/  SYNCS.PHASECHK.TRANS64.TRYWAIT P0, [R0+URZ], R2 ;  /* 0x00000002000075a7 */ /* 0x0022a400080011ff */
[----:B--2---:R-:W-:Y:S05]  /*b220*/  @!P0 NANOSLEEP.SYNCS 0x989680 ;  /* 0x009896800000895d */ /* 0x004fea0003900000 */
[----:B------:R-:W2:Y:S02]  /*b230*/  @!P0 SYNCS.PHASECHK.TRANS64 P0, [R0+URZ], R2 ;  /* 0x00000002000085a7 */ /* 0x000ea400080010ff */
[----:B--2---:R-:W-:Y:S05]  /*b240*/  @!P0 BRA `(.L_x_169) ;  /* 0xfffffffc00f08947 */ /* 0x004fea000383ffff */
[----:B------:R-:W-:Y:S05]  /*b250*/  BRA `(.L_x_170) ;  /* 0xffffff70007c7947 */ /* 0x000fea000383ffff */
.L_x_39:
[----:B-1----:R1:W2:Y:S02]  /*b260*/  SYNCS.PHASECHK.TRANS64.TRYWAIT P0, [R0+URZ+0xd0], R4 ;  /* 0x0000d004000075a7 */ /* 0x0022a400080011ff */
[----:B--2---:R-:W-:Y:S05]  /*b270*/  @!P0 NANOSLEEP.SYNCS 0x989680 ;  /* 0x009896800000895d */ /* 0x004fea0003900000 */
[----:B------:R-:W2:Y:S02]  /*b280*/  @!P0 SYNCS.PHASECHK.TRANS64 P0, [R0+URZ+0xd0], R4 ;  /* 0x0000d004000085a7 */ /* 0x000ea400080010ff */
[----:B--2---:R-:W-:Y:S05]  /*b290*/  @!P0 BRA `(.L_x_39) ;  /* 0xfffffffc00f08947 */ /* 0x004fea000383ffff */
[----:B------:R-:W-:Y:S05]  /*b2a0*/  BRA `(.L_x_171) ;  /* 0xffffff7000d87947 */ /* 0x000fea000383ffff */
.L_x_40:
[----:B------:R-:W-:-:S07]  /*b2b0*/  MOV R0, UR5 ;  /* 0x0000000500007c02 */ /* 0x000fce0008000f00 */
.L_x_172:
[----:B-1----:R1:W2:Y:S02]  /*b2c0*/  SYNCS.PHASECHK.TRANS64.TRYWAIT P0, [R0+URZ+0x80], R5 ;  /* 0x00008005000075a7 */ /* 0x0022a400080011ff */
[----:B--2---:R-:W-:Y:S05]  /*b2d0*/  @!P0 NANOSLEEP.SYNCS 0x989680 ;  /* 0x009896800000895d */ /* 0x004fea0003900000 */
[----:B------:R-:W2:Y:S02]  /*b2e0*/  @!P0 SYNCS.PHASECHK.TRANS64 P0, [R0+URZ+0x80], R5 ;  /* 0x00008005000085a7 */ /* 0x000ea400080010ff */
[----:B--2---:R-:W-:Y:S05]  /*b2f0*/  @!P0 BRA `(.L_x_172) ;  /* 0xfffffffc00f08947 */ /* 0x004fea000383ffff */
[----:B------:R-:W-:Y:S05]  /*b300*/  BRA `(.L_x_173) ;  /* 0xffffff7000e87947 */ /* 0x000fea000383ffff */
.L_x_41:
[----:B-1----:R1:W2:Y:S02]  /*b310*/  SYNCS.PHASECHK.TRANS64.TRYWAIT P1, [R0+URZ+0x70], R4 ;  /* 0x00007004000075a7 */ /* 0x0022a400080211ff */
[----:B--2---:R-:W-:Y:S05]  /*b320*/  @!P1 NANOSLEEP.SYNCS 0x989680 ;  /* 0x009896800000995d */ /* 0x004fea0003900000 */
[----:B------:R-:W2:Y:S02]  /*b330*/  @!P1 SYNCS.PHASECHK.TRANS64 P1, [R0+URZ+0x70], R4 ;  /* 0x00007004000095a7 */ /* 0x000ea400080210ff */
[----:B--2---:R-:W-:Y:S05]  /*b340*/  @!P1 BRA `(.L_x_41) ;  /* 0xfffffffc00f09947 */ /* 0x004fea000383ffff */
[----:B------:R-:W-:Y:S05]  /*b350*/  BRA `(.L_x_174) ;  /* 0xffffff7400187947 */ /* 0x000fea000383ffff */
.L_x_44:
[----:B------:R-:W-:-:S07]  /*b360*/  MOV R0, UR5 ;  /* 0x0000000500007c02 */ /* 0x000fce0008000f00 */
.L_x_175:
[----:B-1----:R1:W2:Y:S02]  /*b370*/  SYNCS.PHASECHK.TRANS64.TRYWAIT P0, [R0+URZ+0x80], R2 ;  /* 0x00008002000075a7 */ /* 0x0022a400080011ff */
[----:B--2---:R-:W-:Y:S05]  /*b380*/  @!P0 NANOSLEEP.SYNCS 0x989680 ;  /* 0x009896800000895d */ /* 0x004fea0003900000 */
[----:B------:R-:W2:Y:S02]  /*b390*/  @!P0 SYNCS.PHASECHK.TRANS64 P0, [R0+URZ+0x80], R2 ;  /* 0x00008002000085a7 */ /* 0x000ea400080010ff */
[----:B--2---:R-:W-:Y:S05]  /*b3a0*/  @!P0 BRA `(.L_x_175) ;  /* 0xfffffffc00f08947 */ /* 0x004fea000383ffff */
[----:B------:R-:W-:Y:S05]  /*b3b0*/  BRA `(.L_x_43) ;  /* 0xffffff74006c7947 */ /* 0x000fea000383ffff */
.L_x_51:
[----:B-1----:R1:W2:Y:S02]  /*b3c0*/  SYNCS.PHASECHK.TRANS64.TRYWAIT P1, [R0+URZ+0x70], R2 ;  /* 0x00007002000075a7 */ /* 0x0022a400080211ff */
[----:B--2---:R-:W-:Y:S05]  /*b3d0*/  @!P1 NANOSLEEP.SYNCS 0x989680 ;  /* 0x009896800000995d */ /* 0x004fea0003900000 */
[----:B------:R-:W2:Y:S02]  /*b3e0*/  @!P1 SYNCS.PHASECHK.TRANS64 P1, [R0+URZ+0x70], R2 ;  /* 0x00007002000095a7 */ /* 0x000ea400080210ff */
[----:B--2---:R-:W-:Y:S05]  /*b3f0*/  @!P1 BRA `(.L_x_51) ;  /* 0xfffffffc00f09947 */ /* 0x004fea000383ffff */
[----:B------:R-:W-:Y:S05]  /*b400*/  BRA `(.L_x_176) ;  /* 0xffffff7800fc7947 */ /* 0x000fea000383ffff */
.L_x_52:
[----:B------:R-:W-:-:S07]  /*b410*/  MOV R2, UR6 ;  /* 0x0000000600027c02 */ /* 0x000fce0008000f00 */
.L_x_177:
[----:B-1----:R1:W2:Y:S02]  /*b420*/  SYNCS.PHASECHK.TRANS64.TRYWAIT P0, [R2+URZ+0xb0], R0 ;  /* 0x0000b000020075a7 */ /* 0x0022a400080011ff */
[----:B--2---:R-:W-:Y:S05]  /*b430*/  @!P0 NANOSLEEP.SYNCS 0x989680 ;  /* 0x009896800000895d */ /* 0x004fea0003900000 */
[----:B------:R-:W2:Y:S02]  /*b440*/  @!P0 SYNCS.PHASECHK.TRANS64 P0, [R2+URZ+0xb0], R0 ;  /* 0x0000b000020085a7 */ /* 0x000ea400080010ff */
[----:B--2---:R-:W-:Y:S05]  /*b450*/  @!P0 BRA `(.L_x_177) ;  /* 0xfffffffc00f08947 */ /* 0x004fea000383ffff */
[----:B------:R-:W-:Y:S05]  /*b460*/  BRA `(.L_x_178) ;  /* 0xffffff7c004c7947 */ /* 0x000fea000383ffff */
.L_x_55:
[----:B------:R-:W-:Y:S07]  /*b470*/  MOV R0, UR11 ;  /* 0x0000000b00007c02 */ /* 0x000fee0008000f00 */
.L_x_179:
[----:B-1----:R1:W2:Y:S02]  /*b480*/  SYNCS.PHASECHK.TRANS64.TRYWAIT P0, [R0+URZ], R2 ;  /* 0x00000002000075a7 */ /* 0x0022a400080011ff */
[----:B--2---:R-:W-:Y:S05]  /*b490*/  @!P0 NANOSLEEP.SYNCS 0x989680 ;  /* 0x009896800000895d */ /* 0x004fea0003900000 */
[----:B------:R-:W2:Y:S02]  /*b4a0*/  @!P0 SYNCS.PHASECHK.TRANS64 P0, [R0+URZ], R2 ;  /* 0x00000002000085a7 */ /* 0x000ea400080010ff */
[----:B--2---:R-:W-:Y:S05]  /*b4b0*/  @!P0 BRA `(.L_x_179) ;  /* 0xfffffffc00f08947 */ /* 0x004fea000383ffff */
[----:B------:R-:W-:Y:S05]  /*b4c0*/  BRA `(.L_x_54) ;  /* 0xffffff7c00687947 */ /* 0x000fea000383ffff */
.L_x_58:
[----:B------:R-:W-:-:S07]  /*b4d0*/  MOV R0, UR6 ;  /* 0x0000000600007c02 */ /* 0x000fce0008000f00 */
.L_x_180:
[----:B--2---:R2:W4:Y:S02]  /*b4e0*/  SYNCS.PHASECHK.TRANS64.TRYWAIT P0, [R0+URZ], R2 ;  /* 0x00000002000075a7 */ /* 0x00452400080011ff */
[----:B----4-:R-:W-:Y:S05]  /*b4f0*/  @!P0 NANOSLEEP.SYNCS 0x989680 ;  /* 0x009896800000895d */ /* 0x010fea0003900000 */
[----:B------:R-:W4:Y:S02]  /*b500*/  @!P0 SYNCS.PHASECHK.TRANS64 P0, [R0+URZ], R2 ;  /* 0x00000002000085a7 */ /* 0x000f2400080010ff */
[----:B----4-:R-:W-:Y:S05]  /*b510*/  @!P0 BRA `(.L_x_180) ;  /* 0xfffffffc00f08947 */ /* 0x010fea000383ffff */
[----:B------:R-:W-:Y:S05]  /*b520*/  BRA `(.L_x_181) ;  /* 0xffffff8000947947 */ /* 0x000fea000383ffff */
.L_x_59:
[----:B------:R-:W-:-:S07]  /*b530*/  MOV R0, UR6 ;  /* 0x0000000600007c02 */ /* 0x000fce0008000f00 */
.L_x_182:
[----:B-1----:R1:W2:Y:S02]  /*b540*/  SYNCS.PHASECHK.TRANS64.TRYWAIT P0, [R0+URZ], R3 ;  /* 0x00000003000075a7 */ /* 0x0022a400080011ff */
[----:B--2---:R-:W-:Y:S05]  /*b550*/  @!P0 NANOSLEEP.SYNCS 0x989680 ;  /* 0x009896800000895d */ /* 0x004fea0003900000 */
[----:B------:R-:W2:Y:S02]  /*b560*/  @!P0 SYNCS.PHASECHK.TRANS64 P0, [R0+URZ], R3 ;  /* 0x00000003000085a7 */ /* 0x000ea400080010ff */
[----:B--2---:R-:W-:Y:S05]  /*b570*/  @!P0 BRA `(.L_x_182) ;  /* 0xfffffffc00f08947 */ /* 0x004fea000383ffff */
[----:B------:R-:W-:Y:S05]  /*b580*/  BRA `(.L_x_183) ;  /* 0xffffff8000a07947 */ /* 0x000fea000383ffff */
.L_x_60:
[----:B------:R-:W-:-:S07]  /*b590*/  MOV R0, UR6 ;  /* 0x0000000600007c02 */ /* 0x000fce0008000f00 */
.L_x_184:
[----:B-1----:R1:W2:Y:S02]  /*b5a0*/  SYNCS.PHASECHK.TRANS64.TRYWAIT P0, [R0+URZ], R3 ;  /* 0x00000003000075a7 */ /* 0x0022a400080011ff */
[----:B--2---:R-:W-:Y:S05]  /*b5b0*/  @!P0 NANOSLEEP.SYNCS 0x989680 ;  /* 0x009896800000895d */ /* 0x004fea0003900000 */
[----:B------:R-:W2:Y:S02]  /*b5c0*/  @!P0 SYNCS.PHASECHK.TRANS64 P0, [R0+URZ], R3 ;  /* 0x00000003000085a7 */ /* 0x000ea400080010ff */
[----:B--2---:R-:W-:Y:S05]  /*b5d0*/  @!P0 BRA `(.L_x_184) ;  /* 0xfffffffc00f08947 */ /* 0x004fea000383ffff */
[----:B------:R-:W-:Y:S05]  /*b5e0*/  BRA `(.L_x_185) ;  /* 0xffffff8000ac7947 */ /* 0x000fea000383ffff */
.L_x_61:
[----:B-1----:R-:W-:-:S07]  /*b5f0*/  MOV R0, UR7 ;  /* 0x0000000700007c02 */ /* 0x002fce0008000f00 */
.L_x_186:
[----:B-1----:R1:W2:Y:S02]  /*b600*/  SYNCS.PHASECHK.TRANS64.TRYWAIT P0, [R0+URZ], R2 ;  /* 0x00000002000075a7 */ /* 0x0022a400080011ff */
[----:B--2---:R-:W-:Y:S05]  /*b610*/  @!P0 NANOSLEEP.SYNCS 0x989680 ;  /* 0x009896800000895d */ /* 0x004fea0003900000 */
[----:B------:R-:W2:Y:S02]  /*b620*/  @!P0 SYNCS.PHASECHK.TRANS64 P0, [R0+URZ], R2 ;  /* 0x00000002000085a7 */ /* 0x000ea400080010ff */
[----:B--2---:R-:W-:Y:S05]  /*b630*/  @!P0 BRA `(.L_x_186) ;  /* 0xfffffffc00f08947 */ /* 0x004fea000383ffff */
[----:B------:R-:W-:Y:S05]  /*b640*/  BRA `(.L_x_187) ;  /* 0xffffff8000b87947 */ /* 0x000fea000383ffff */
.L_x_66:
[----:B--2---:R2:W3:Y:S02]  /*b650*/  SYNCS.PHASECHK.TRANS64.TRYWAIT P0, [R0+URZ+0x70], R2 ;  /* 0x00007002000075a7 */ /* 0x0044e400080011ff */
[----:B---3--:R-:W-:Y:S05]  /*b660*/  @!P0 NANOSLEEP.SYNCS 0x989680 ;  /* 0x009896800000895d */ /* 0x008fea0003900000 */
[----:B------:R-:W3:Y:S02]  /*b670*/  @!P0 SYNCS.PHASECHK.TRANS64 P0, [R0+URZ+0x70], R2 ;  /* 0x00007002000085a7 */ /* 0x000ee400080010ff */
[----:B---3--:R-:W-:Y:S05]  /*b680*/  @!P0 BRA `(.L_x_66) ;  /* 0xfffffffc00f08947 */ /* 0x008fea000383ffff */
[----:B------:R-:W-:Y:S05]  /*b690*/  BRA `(.L_x_188) ;  /* 0xffffff8400b87947 */ /* 0x000fea000383ffff */
.L_x_69:
[----:B------:R-:W-:Y:S07]  /*b6a0*/  MOV R0, UR7 ;  /* 0x0000000700007c02 */ /* 0x000fee0008000f00 */
.L_x_189:
[----:B--2---:R2:W3:Y:S02]  /*b6b0*/  SYNCS.PHASECHK.TRANS64.TRYWAIT P0, [R0+URZ+0x68], R2 ;  /* 0x00006802000075a7 */ /* 0x0044e400080011ff */
[----:B---3--:R-:W-:Y:S05]  /*b6c0*/  @!P0 NANOSLEEP.SYNCS 0x989680 ;  /* 0x009896800000895d */ /* 0x008fea0003900000 */
[----:B------:R-:W3:Y:S02]  /*b6d0*/  @!P0 SYNCS.PHASECHK.TRANS64 P0, [R0+URZ+0x68], R2 ;  /* 0x00006802000085a7 */ /* 0x000ee400080010ff */
[----:B---3--:R-:W-:Y:S05]  /*b6e0*/  @!P0 BRA `(.L_x_189) ;  /* 0xfffffffc00f08947 */ /* 0x008fea000383ffff */
[----:B------:R-:W-:Y:S05]  /*b6f0*/  BRA `(.L_x_68) ;  /* 0xffffff8800987947 */ /* 0x000fea000383ffff */
.L_x_72:
[----:B------:R-:W-:Y:S07]  /*b700*/  MOV R0, UR7 ;  /* 0x0000000700007c02 */ /* 0x000fee0008000f00 */
.L_x_190:
[----:B-1----:R1:W2:Y:S02]  /*b710*/  SYNCS.PHASECHK.TRANS64.TRYWAIT P0, [R0+URZ+0x40], R32 ;  /* 0x00004020000075a7 */ /* 0x0022a400080011ff */
[----:B--2---:R-:W-:Y:S05]  /*b720*/  @!P0 NANOSLEEP.SYNCS 0x989680 ;  /* 0x009896800000895d */ /* 0x004fea0003900000 */
[----:B------:R-:W2:Y:S02]  /*b730*/  @!P0 SYNCS.PHASECHK.TRANS64 P0, [R0+URZ+0x40], R32 ;  /* 0x00004020000085a7 */ /* 0x000ea400080010ff */
[----:B--2---:R-:W-:Y:S05]  /*b740*/  @!P0 BRA `(.L_x_190) ;  /* 0xfffffffc00f08947 */ /* 0x004fea000383ffff */
[----:B------:R-:W-:Y:S05]  /*b750*/  BRA `(.L_x_191) ;  /* 0xffffff8c00147947 */ /* 0x000fea000383ffff */
.L_x_73:
[----:B------:R-:W-:Y:S07]  /*b760*/  MOV R0, UR7 ;  /* 0x0000000700007c02 */ /* 0x000fee0008000f00 */
.L_x_192:
[----:B-1----:R1:W2:Y:S02]  /*b770*/  SYNCS.PHASECHK.TRANS64.TRYWAIT P0, [R0+URZ+0x48], R32 ;  /* 0x00004820000075a7 */ /* 0x0022a400080011ff */
[----:B--2---:R-:W-:Y:S05]  /*b780*/  @!P0 NANOSLEEP.SYNCS 0x989680 ;  /* 0x009896800000895d */ /* 0x004fea0003900000 */
[----:B------:R-:W2:Y:S02]  /*b790*/  @!P0 SYNCS.PHASECHK.TRANS64 P0, [R0+URZ+0x48], R32 ;  /* 0x00004820000085a7 */ /* 0x000ea400080010ff */
[----:B--2---:R-:W-:Y:S05]  /*b7a0*/  @!P0 BRA `(.L_x_192) ;  /* 0xfffffffc00f08947 */ /* 0x004fea000383ffff */
[----:B------:R-:W-:Y:S05]  /*b7b0*/  BRA `(.L_x_193) ;  /* 0xffffff8c00507947 */ /* 0x000fea000383ffff */
.L_x_74:
[----:B------:R-:W-:Y:S07]  /*b7c0*/  MOV R0, UR7 ;  /* 0x0000000700007c02 */ /* 0x000fee0008000f00 */
.L_x_194:
[----:B-1----:R1:W2:Y:S02]  /*b7d0*/  SYNCS.PHASECHK.TRANS64.TRYWAIT P0, [R0+URZ+0x50], R32 ;  /* 0x00005020000075a7 */ /* 0x0022a400080011ff */
[----:B--2---:R-:W-:Y:S05]  /*b7e0*/  @!P0 NANOSLEEP.SYNCS 0x989680 ;  /* 0x009896800000895d */ /* 0x004fea0003900000 */
[----:B------:R-:W2:Y:S02]  /*b7f0*/  @!P0 SYNCS.PHASECHK.TRANS64 P0, [R0+URZ+0x50], R32 ;  /* 0x00005020000085a7 */ /* 0x000ea400080010ff */
[----:B--2---:R-:W-:Y:S05]  /*b800*/  @!P0 BRA `(.L_x_194) ;  /* 0xfffffffc00f08947 */ /* 0x004fea000383ffff */
[----:B------:R-:W-:Y:S05]  /*b810*/  BRA `(.L_x_195) ;  /* 0xffffff8c00907947 */ /* 0x000fea000383ffff */
.L_x_75:
[----:B------:R-:W-:Y:S07]  /*b820*/  MOV R0, UR7 ;  /* 0x0000000700007c02 */ /* 0x000fee0008000f00 */
.L_x_196:
[----:B-1----:R1:W2:Y:S02]  /*b830*/  SYNCS.PHASECHK.TRANS64.TRYWAIT P0, [R0+URZ+0x58], R32 ;  /* 0x00005820000075a7 */ /* 0x0022a400080011ff */
[----:B--2---:R-:W-:Y:S05]  /*b840*/  @!P0 NANOSLEEP.SYNCS 0x989680 ;  /* 0x009896800000895d */ /* 0x004fea0003900000 */
[----:B------:R-:W2:Y:S02]  /*b850*/  @!P0 SYNCS.PHASECHK.TRANS64 P0, [R0+URZ+0x58], R32 ;  /* 0x00005820000085a7 */ /* 0x000ea400080010ff */
[----:B--2---:R-:W-:Y:S05]  /*b860*/  @!P0 BRA `(.L_x_196) ;  /* 0xfffffffc00f08947 */ /* 0x004fea000383ffff */
[----:B------:R-:W-:Y:S05]  /*b870*/  BRA `(.L_x_197) ;  /* 0xffffff8c00d47947 */ /* 0x000fea000383ffff */
.L_x_76:
[----:B------:R-:W-:Y:S07]  /*b880*/  MOV R0, UR7 ;  /* 0x0000000700007c02 */ /* 0x000fee0008000f00 */
.L_x_198:
[----:B-1----:R1:W2:Y:S02]  /*b890*/  SYNCS.PHASECHK.TRANS64.TRYWAIT P0, [R0+URZ+0x40], R14 ;  /* 0x0000400e000075a7 */ /* 0x0022a400080011ff */
[----:B--2---:R-:W-:Y:S05]  /*b8a0*/  @!P0 NANOSLEEP.SYNCS 0x989680 ;  /* 0x009896800000895d */ /* 0x004fea0003900000 */
[----:B------:R-:W2:Y:S02]  /*b8b0*/  @!P0 SYNCS.PHASECHK.TRANS64 P0, [R0+URZ+0x40], R14 ;  /* 0x0000400e000085a7 */ /* 0x000ea400080010ff */
[----:B--2---:R-:W-:Y:S05]  /*b8c0*/  @!P0 BRA `(.L_x_198) ;  /* 0xfffffffc00f08947 */ /* 0x004fea000383ffff */
[----:B------:R-:W-:Y:S05]  /*b8d0*/  BRA `(.L_x_199) ;  /* 0xffffff90001c7947 */ /* 0x000fea000383ffff */
.L_x_77:
[----:B------:R-:W-:Y:S07]  /*b8e0*/  MOV R0, UR7 ;  /* 0x0000000700007c02 */ /* 0x000fee0008000f00 */
.L_x_200:
[----:B-1----:R1:W2:Y:S02]  /*b8f0*/  SYNCS.PHASECHK.TRANS64.TRYWAIT P0, [R0+URZ+0x48], R14 ;  /* 0x0000480e000075a7 */ /* 0x0022a400080011ff */
[----:B--2---:R-:W-:Y:S05]  /*b900*/  @!P0 NANOSLEEP.SYNCS 0x989680 ;  /* 0x009896800000895d */ /* 0x004fea0003900000 */
[----:B------:R-:W2:Y:S02]  /*b910*/  @!P0 SYNCS.PHASECHK.TRANS64 P0, [R0+URZ+0x48], R14 ;  /* 0x0000480e000085a7 */ /* 0x000ea400080010ff */
[----:B--2---:R-:W-:Y:S05]  /*b920*/  @!P0 BRA `(.L_x_200) ;  /* 0xfffffffc00f08947 */ /* 0x004fea000383ffff */
[----:B------:R-:W-:Y:S05]  /*b930*/  BRA `(.L_x_201) ;  /* 0xffffff9000607947 */ /* 0x000fea000383ffff */
.L_x_78:
[----:B------:R-:W-:Y:S07]  /*b940*/  MOV R0, UR7 ;  /* 0x0000000700007c02 */ /* 0x000fee0008000f00 */
.L_x_202:
[----:B-1----:R1:W2:Y:S02]  /*b950*/  SYNCS.PHASECHK.TRANS64.TRYWAIT P0, [R0+URZ+0x50], R14 ;  /* 0x0000500e000075a7 */ /* 0x0022a400080011ff */
[----:B--2---:R-:W-:Y:S05]  /*b960*/  @!P0 NANOSLEEP.SYNCS 0x989680 ;  /* 0x009896800000895d */ /* 0x004fea0003900000 */
[----:B------:R-:W2:Y:S02]  /*b970*/  @!P0 SYNCS.PHASECHK.TRANS64 P0, [R0+URZ+0x50], R14 ;  /* 0x0000500e000085a7 */ /* 0x000ea400080010ff */
[----:B--2---:R-:W-:Y:S05]  /*b980*/  @!P0 BRA `(.L_x_202) ;  /* 0xfffffffc00f08947 */ /* 0x004fea000383ffff */
[----:B------:R-:W-:Y:S05]  /*b990*/  BRA `(.L_x_203) ;  /* 0xffffff9000a47947 */ /* 0x000fea000383ffff */
.L_x_79:
[----:B------:R-:W-:Y:S07]  /*b9a0*/  MOV R0, UR7 ;  /* 0x0000000700007c02 */ /* 0x000fee0008000f00 */
.L_x_204:
[----:B-1----:R1:W2:Y:S02]  /*b9b0*/  SYNCS.PHASECHK.TRANS64.TRYWAIT P0, [R0+URZ+0x58], R14 ;  /* 0x0000580e000075a7 */ /* 0x0022a400080011ff */
[----:B--2---:R-:W-:Y:S05]  /*b9c0*/  @!P0 NANOSLEEP.SYNCS 0x989680 ;  /* 0x009896800000895d */ /* 0x004fea0003900000 */
[----:B------:R-:W2:Y:S02]  /*b9d0*/  @!P0 SYNCS.PHASECHK.TRANS64 P0, [R0+URZ+0x58], R14 ;  /* 0x0000580e000085a7 */ /* 0x000ea400080010ff */
[----:B--2---:R-:W-:Y:S05]  /*b9e0*/  @!P0 BRA `(.L_x_204) ;  /* 0xfffffffc00f08947 */ /* 0x004fea000383ffff */
[----:B------:R-:W-:Y:S05]  /*b9f0*/  BRA `(.L_x_205) ;  /* 0xffffff9400287947 */ /* 0x000fea000383ffff */
.L_x_81:
[----:B------:R-:W-:-:S07]  /*ba00*/  MOV R0, UR7 ;  /* 0x0000000700007c02 */ /* 0x000fce0008000f00 */
.L_x_206:
[----:B-1----:R1:W3:Y:S02]  /*ba10*/  SYNCS.PHASECHK.TRANS64.TRYWAIT P0, [R0+URZ+0x40], R32 ;  /* 0x00004020000075a7 */ /* 0x0022e400080011ff */
[----:B---3--:R-:W-:Y:S05]  /*ba20*/  @!P0 NANOSLEEP.SYNCS 0x989680 ;  /* 0x009896800000895d */ /* 0x008fea0003900000 */
[----:B------:R-:W3:Y:S02]  /*ba30*/  @!P0 SYNCS.PHASECHK.TRANS64 P0, [R0+URZ+0x40], R32 ;  /* 0x00004020000085a7 */ /* 0x000ee400080010ff */
[----:B---3--:R-:W-:Y:S05]  /*ba40*/  @!P0 BRA `(.L_x_206) ;  /* 0xfffffffc00f08947 */ /* 0x008fea000383ffff */
[----:B------:R-:W-:Y:S05]  /*ba50*/  BRA `(.L_x_207) ;  /* 0xffffff9400907947 */ /* 0x000fea000383ffff */
.L_x_82:
[----:B-1----:R-:W-:-:S07]  /*ba60*/  MOV R0, UR7 ;  /* 0x0000000700007c02 */ /* 0x002fce0008000f00 */
.L_x_208:
[----:B-1----:R1:W3:Y:S02]  /*ba70*/  SYNCS.PHASECHK.TRANS64.TRYWAIT P0, [R0+URZ+0x48], R32 ;  /* 0x00004820000075a7 */ /* 0x0022e400080011ff */
[----:B---3--:R-:W-:Y:S05]  /*ba80*/  @!P0 NANOSLEEP.SYNCS 0x989680 ;  /* 0x009896800000895d */ /* 0x008fea0003900000 */
[----:B------:R-:W3:Y:S02]  /*ba90*/  @!P0 SYNCS.PHASECHK.TRANS64 P0, [R0+URZ+0x48], R32 ;  /* 0x00004820000085a7 */ /* 0x000ee400080010ff */
[----:B---3--:R-:W-:Y:S05]  /*baa0*/  @!P0 BRA `(.L_x_208) ;  /* 0xfffffffc00f08947 */ /* 0x008fea000383ffff */
[----:B------:R-:W-:Y:S05]  /*bab0*/  BRA `(.L_x_209) ;  /* 0xffffff9400807947 */ /* 0x000fea000383ffff */
.L_x_83:
[----:B------:R-:W-:-:S07]  /*bac0*/  MOV R2, UR7 ;  /* 0x0000000700027c02 */ /* 0x000fce0008000f00 */
.L_x_210:
[----:B-1----:R1:W3:Y:S02]  /*bad0*/  SYNCS.PHASECHK.TRANS64.TRYWAIT P0, [R2+URZ+0x50], R32 ;  /* 0x00005020020075a7 */ /* 0x0022e400080011ff */
[----:B---3--:R-:W-:Y:S05]  /*bae0*/  @!P0 NANOSLEEP.SYNCS 0x989680 ;  /* 0x009896800000895d */ /* 0x008fea0003900000 */
[----:B------:R-:W3:Y:S02]  /*baf0*/  @!P0 SYNCS.PHASECHK.TRANS64 P0, [R2+URZ+0x50], R32 ;  /* 0x00005020020085a7 */ /* 0x000ee400080010ff */
[----:B---3--:R-:W-:Y:S05]  /*bb00*/  @!P0 BRA `(.L_x_210) ;  /* 0xfffffffc00f08947 */ /* 0x008fea000383ffff */
[----:B------:R-:W-:Y:S05]  /*bb10*/  BRA `(.L_x_211) ;  /* 0xffffff9400747947 */ /* 0x000fea000383ffff */
.L_x_85:
[----:B--2---:R2:W4:Y:S02]  /*bb20*/  SYNCS.PHASECHK.TRANS64.TRYWAIT P0, [R0+URZ+0x70], R2 ;  /* 0x00007002000075a7 */ /* 0x00452400080011ff */
[----:B----4-:R-:W-:Y:S05]  /*bb30*/  @!P0 NANOSLEEP.SYNCS 0x989680 ;  /* 0x009896800000895d */ /* 0x010fea0003900000 */
[----:B------:R-:W4:Y:S02]  /*bb40*/  @!P0 SYNCS.PHASECHK.TRANS64 P0, [R0+URZ+0x70], R2 ;  /* 0x00007002000085a7 */ /* 0x000f2400080010ff */
[----:B----4-:R-:W-:Y:S05]  /*bb50*/  @!P0 BRA `(.L_x_85) ;  /* 0xfffffffc00f08947 */ /* 0x010fea000383ffff */
[----:B------:R-:W-:Y:S05]  /*bb60*/  BRA `(.L_x_212) ;  /* 0xffffff9800487947 */ /* 0x000fea000383ffff */
.L_x_96:
[----:B-1----:R-:W-:Y:S04]  /*bb70*/  MOV R0, UR48 ;  /* 0x0000003000007c02 */ /* 0x002fe80008000f00 */
[----:B------:R1:W3:Y:S03]  /*bb80*/  SYNCS.PHASECHK.TRANS64.TRYWAIT P1, [R0+URZ+0x20], R3 ;  /* 0x00002003000075a7 */ /* 0x0002e600080211ff */
[----:B---3--:R-:W-:Y:S05]  /*bb90*/  @!P1 NANOSLEEP.SYNCS 0x989680 ;  /* 0x009896800000995d */ /* 0x008fea0003900000 */
[----:B------:R-:W3:Y:S02]  /*bba0*/  @!P1 SYNCS.PHASECHK.TRANS64 P1, [R0+URZ+0x20], R3 ;  /* 0x00002003000095a7 */ /* 0x000ee400080210ff */
[----:B---3--:R-:W-:Y:S05]  /*bbb0*/  @!P1 BRA `(.L_x_96) ;  /* 0xfffffffc00ec9947 */ /* 0x008fea000383ffff */
[----:B------:R-:W-:Y:S05]  /*bbc0*/  BRA `(.L_x_95) ;  /* 0xffffffa4007c7947 */ /* 0x000fea000383ffff */
.L_x_98:
[----:B-1----:R1:W2:Y:S02]  /*bbd0*/  SYNCS.PHASECHK.TRANS64.TRYWAIT P0, [R83+URZ+0x90], R2 ;  /* 0x00009002530075a7 */ /* 0x0022a400080011ff */
[----:B--2---:R-:W-:Y:S05]  /*bbe0*/  @!P0 NANOSLEEP.SYNCS 0x989680 ;  /* 0x009896800000895d */ /* 0x004fea0003900000 */
[----:B------:R-:W2:Y:S02]  /*bbf0*/  @!P0 SYNCS.PHASECHK.TRANS64 P0, [R83+URZ+0x90], R2 ;  /* 0x00009002530085a7 */ /* 0x000ea400080010ff */
[----:B--2---:R-:W-:Y:S05]  /*bc00*/  @!P0 BRA `(.L_x_98) ;  /* 0xfffffffc00f08947 */ /* 0x004fea000383ffff */
[----:B------:R-:W-:Y:S05]  /*bc10*/  BRA `(.L_x_97) ;  /* 0xffffffa400a87947 */ /* 0x000fea000383ffff */
.L_x_107:
[----:B-1----:R1:W2:Y:S02]  /*bc20*/  SYNCS.PHASECHK.TRANS64.TRYWAIT P0, [R2+URZ+0x20], R0 ;  /* 0x00002000020075a7 */ /* 0x0022a400080011ff */
[----:B--2---:R-:W-:Y:S05]  /*bc30*/  @!P0 NANOSLEEP.SYNCS 0x989680 ;  /* 0x009896800000895d */ /* 0x004fea0003900000 */
[----:B------:R-:W2:Y:S02]  /*bc40*/  @!P0 SYNCS.PHASECHK.TRANS64 P0, [R2+URZ+0x20], R0 ;  /* 0x00002000020085a7 */ /* 0x000ea400080010ff */
[----:B--2---:R-:W-:Y:S05]  /*bc50*/  @!P0 BRA `(.L_x_107) ;  /* 0xfffffffc00f08947 */ /* 0x004fea000383ffff */
[----:B------:R-:W-:Y:S05]  /*bc60*/  BRA `(.L_x_106) ;  /* 0xffffffac00cc7947 */ /* 0x000fea000383ffff */
.L_x_115:
[----:B-1----:R1:W2:Y:S02]  /*bc70*/  SYNCS.PHASECHK.TRANS64.TRYWAIT P0, [R0+URZ+0x20], R5 ;  /* 0x00002005000075a7 */ /* 0x0022a400080011ff */
[----:B--2---:R-:W-:Y:S05]  /*bc80*/  @!P0 NANOSLEEP.SYNCS 0x989680 ;  /* 0x009896800000895d */ /* 0x004fea0003900000 */
[----:B------:R-:W2:Y:S02]  /*bc90*/  @!P0 SYNCS.PHASECHK.TRANS64 P0, [R0+URZ+0x20], R5 ;  /* 0x00002005000085a7 */ /* 0x000ea400080010ff */
[----:B--2---:R-:W-:Y:S05]  /*bca0*/  @!P0 BRA `(.L_x_115) ;  /* 0xfffffffc00f08947 */ /* 0x004fea000383ffff */
[----:B------:R-:W-:Y:S05]  /*bcb0*/  BRA `(.L_x_114) ;  /* 0xffffffb800107947 */ /* 0x000fea000383ffff */
.L_x_123:
[----:B-1----:R1:W2:Y:S02]  /*bcc0*/  SYNCS.PHASECHK.TRANS64.TRYWAIT P0, [R0+URZ+0x20], R5 ;  /* 0x00002005000075a7 */ /* 0x0022a400080011ff */
[----:B--2---:R-:W-:Y:S05]  /*bcd0*/  @!P0 NANOSLEEP.SYNCS 0x989680 ;  /* 0x009896800000895d */ /* 0x004fea0003900000 */
[----:B------:R-:W2:Y:S02]  /*bce0*/  @!P0 SYNCS.PHASECHK.TRANS64 P0, [R0+URZ+0x20], R5 ;  /* 0x00002005000085a7 */ /* 0x000ea400080010ff */
[----:B--2---:R-:W-:Y:S05]  /*bcf0*/  @!P0 BRA `(.L_x_123) ;  /* 0xfffffffc00f08947 */ /* 0x004fea000383ffff */
[----:B------:R-:W-:Y:S05]  /*bd00*/  BRA `(.L_x_122) ;  /* 0xffffffc000587947 */ /* 0x000fea000383ffff */
.L_x_131:
[----:B-1----:R1:W2:Y:S02]  /*bd10*/  SYNCS.PHASECHK.TRANS64.TRYWAIT P0, [R0+URZ+0x20], R5 ;  /* 0x00002005000075a7 */ /* 0x0022a400080011ff */
[----:B--2---:R-:W-:Y:S05]  /*bd20*/  @!P0 NANOSLEEP.SYNCS 0x989680 ;  /* 0x009896800000895d */ /* 0x004fea0003900000 */
[----:B------:R-:W2:Y:S02]  /*bd30*/  @!P0 SYNCS.PHASECHK.TRANS64 P0, [R0+URZ+0x20], R5 ;  /* 0x00002005000085a7 */ /* 0x000ea400080010ff */
[----:B--2---:R-:W-:Y:S05]  /*bd40*/  @!P0 BRA `(.L_x_131) ;  /* 0xfffffffc00f08947 */ /* 0x004fea000383ffff */
[----:B------:R-:W-:Y:S05]  /*bd50*/  BRA `(.L_x_130) ;  /* 0xffffffc800ac7947 */ /* 0x000fea000383ffff */
.L_x_139:
[----:B-1----:R1:W2:Y:S02]  /*bd60*/  SYNCS.PHASECHK.TRANS64.TRYWAIT P0, [R0+URZ+0x20], R5 ;  /* 0x00002005000075a7 */ /* 0x0022a400080011ff */
[----:B--2---:R-:W-:Y:S05]  /*bd70*/  @!P0 NANOSLEEP.SYNCS 0x989680 ;  /* 0x009896800000895d */ /* 0x004fea0003900000 */
[----:B------:R-:W2:Y:S02]  /*bd80*/  @!P0 SYNCS.PHASECHK.TRANS64 P0, [R0+URZ+0x20], R5 ;  /* 0x00002005000085a7 */ /* 0x000ea400080010ff */
[----:B--2---:R-:W-:Y:S05]  /*bd90*/  @!P0 BRA `(.L_x_139) ;  /* 0xfffffffc00f08947 */ /* 0x004fea000383ffff */
[----:B------:R-:W-:Y:S05]  /*bda0*/  BRA `(.L_x_138) ;  /* 0xffffffd400107947 */ /* 0x000fea000383ffff */
.L_x_147:
[----:B-1----:R1:W2:Y:S02]  /*bdb0*/  SYNCS.PHASECHK.TRANS64.TRYWAIT P0, [R0+URZ+0x20], R5 ;  /* 0x00002005000075a7 */ /* 0x0022a400080011ff */
[----:B--2---:R-:W-:Y:S05]  /*bdc0*/  @!P0 NANOSLEEP.SYNCS 0x989680 ;  /* 0x009896800000895d */ /* 0x004fea0003900000 */
[----:B------:R-:W2:Y:S02]  /*bdd0*/  @!P0 SYNCS.PHASECHK.TRANS64 P0, [R0+URZ+0x20], R5 ;  /* 0x00002005000085a7 */ /* 0x000ea400080010ff */
[----:B--2---:R-:W-:Y:S05]  /*bde0*/  @!P0 BRA `(.L_x_147) ;  /* 0xfffffffc00f08947 */ /* 0x004fea000383ffff */
[----:B------:R-:W-:Y:S05]  /*bdf0*/  BRA `(.L_x_146) ;  /* 0xffffffdc00687947 */ /* 0x000fea000383ffff */
.L_x_155:
[----:B--2---:R2:W3:Y:S02]  /*be00*/  SYNCS.PHASECHK.TRANS64.TRYWAIT P0, [R0+URZ+0x20], R91 ;  /* 0x0000205b000075a7 */ /* 0x0044e400080011ff */
[----:B---3--:R-:W-:Y:S05]  /*be10*/  @!P0 NANOSLEEP.SYNCS 0x989680 ;  /* 0x009896800000895d */ /* 0x008fea0003900000 */
[----:B------:R-:W3:Y:S02]  /*be20*/  @!P0 SYNCS.PHASECHK.TRANS64 P0, [R0+URZ+0x20], R91 ;  /* 0x0000205b000085a7 */ /* 0x000ee400080010ff */
[----:B---3--:R-:W-:Y:S05]  /*be30*/  @!P0 BRA `(.L_x_155) ;  /* 0xfffffffc00f08947 */ /* 0x008fea000383ffff */
[----:B------:R-:W-:Y:S05]  /*be40*/  BRA `(.L_x_154) ;  /* 0xffffffe400c07947 */ /* 0x000fea000383ffff */
        .weak           $__internal_0_$__cuda_sm10x_tcgen05_guardrail_trap_col_being_dealloced_not_returned_by_alloc
        .type           $__internal_0_$__cuda_sm10x_tcgen05_guardrail_trap_col_being_dealloced_not_returned_by_alloc,@function
        .size           $__internal_0_$__cuda_sm10x_tcgen05_guardrail_trap_col_being_dealloced_not_returned_by_alloc,($__internal_1_$__cuda_sm10x_tcgen05_guardrail_trap_phase_invalid_during_alloc - $__internal_0_$__cuda_sm10x_tcgen05_guardrail_trap_col_being_dealloced_not_returned_by_alloc)
$__internal_0_$__cuda_sm10x_tcgen05_guardrail_trap_col_being_dealloced_not_returned_by_alloc:
[----:B------:R-:W-:Y:S05]  /*be50*/  BPT.TRAP 0x1 ;  /* 0x000000040000795c */ /* 0x000fea0000300000 */
[----:B------:R-:W-:-:S04]  /*be60*/  HFMA2 R3, -RZ, RZ, 0, 0 ;  /* 0x00000000ff037431 */ /* 0x000fc800000001ff */
[----:B------:R-:W-:Y:S05]  /*be70*/  RET.REL.NODEC R2 `(_ZN7cutlass13device_kernelINS_4gemm6kernel13GemmUniversalIN4cute5tupleIJiiiiEEENS1_10collective13CollectiveMmaINS1_35MainloopSm100TmaUmmaWarpSpecializedILi2ELi2ELi4ENS5_IJNS4_1CILi1EEESB_SB_EEEEENS5_IJNSA_ILi64EEENSA_ILi256EEESE_EEENS_10tfloat32_tENS5_IJlSB_lEEESH_SI_NS4_8TiledMMAINS4_8MMA_AtomIJNS4_17SM100_MMA_TF32_SSISH_SH_fLi64ELi256ELNS4_4UMMA5MajorE0ELSN_0ELNSM_7ScaleInE0ELSO_0EEEEEENS4_6LayoutISC_NS5_IJNSA_ILi0EEESS_SS_EEEEENS5_IJNS4_10UnderscoreESV_SV_EEEEENS4_13SM90_TMA_LOADENS4_14ComposedLayoutINS4_7SwizzleILi3ELi4ELi3EEENS4_18smem_ptr_flag_bitsILi32EEENSR_INS5_IJNSA_ILi8EEENSA_ILi32EEEEEENS5_IJS15_SB_EEEEEEEvNS4_8identityESY_S19_vS1A_EENS_8epilogue10collective18CollectiveEpilogueINS1C_23Sm100TmaWarpSpecializedILi4ELi2ELi16ELb1ELb0EEEJSG_NS5_IJNSR_ISE_SB_EENSR_IS15_SB_EEEEESH_SI_SH_SI_NS1C_6fusion15FusionCallbacksIS1G_NS1K_17LinearCombinationISH_fSH_fLNS_15FloatRoundStyleE2EEESG_S1J_JEEENS4_5SM1004TMEM4LOAD26SM100_TMEM_LOAD_16dp128b8xESY_S19_NS4_17SM75_U32x4_LDSM_NENS4_14SM90_TMA_STOREES19_NS4_17SM90_U32x4_STSM_NENS4_39AutoVectorizingCopyWithAssumedAlignmentILi128EEEEEEvvEEEEvNT_6ParamsE) ;  /* 0xffffff4002607950 */ /* 0x000fea0003c3ffff */
        .weak           $__internal_1_$__cuda_sm10x_tcgen05_guardrail_trap_phase_invalid_during_alloc
        .type           $__internal_1_$__cuda_sm10x_tcgen05_guardrail_trap_phase_invalid_during_alloc,@function
        .size           $__internal_1_$__cuda_sm10x_tcgen05_guardrail_trap_phase_invalid_during_alloc,($__internal_2_$__cuda_sm10x_tcgen05_guardrail_trap_unallocated_columns_being_dealloced - $__internal_1_$__cuda_sm10x_tcgen05_guardrail_trap_phase_invalid_during_alloc)
$__internal_1_$__cuda_sm10x_tcgen05_guardrail_trap_phase_invalid_during_alloc:
[----:B------:R-:W-:Y:S05]  /*be80*/  BPT.TRAP 0x1 ;  /* 0x000000040000795c */ /* 0x000fea0000300000 */
[----:B------:R-:W-:-:S04]  /*be90*/  MOV R3, 0x0 ;  /* 0x0000000000037802 */ /* 0x000fc80000000f00 */
[----:B------:R-:W-:Y:S05]  /*bea0*/  RET.REL.NODEC R2 `(_ZN7cutlass13device_kernelINS_4gemm6kernel13GemmUniversalIN4cute5tupleIJiiiiEEENS1_10collective13CollectiveMmaINS1_35MainloopSm100TmaUmmaWarpSpecializedILi2ELi2ELi4ENS5_IJNS4_1CILi1EEESB_SB_EEEEENS5_IJNSA_ILi64EEENSA_ILi256EEESE_EEENS_10tfloat32_tENS5_IJlSB_lEEESH_SI_NS4_8TiledMMAINS4_8MMA_AtomIJNS4_17SM100_MMA_TF32_SSISH_SH_fLi64ELi256ELNS4_4UMMA5MajorE0ELSN_0ELNSM_7ScaleInE0ELSO_0EEEEEENS4_6LayoutISC_NS5_IJNSA_ILi0EEESS_SS_EEEEENS5_IJNS4_10UnderscoreESV_SV_EEEEENS4_13SM90_TMA_LOADENS4_14ComposedLayoutINS4_7SwizzleILi3ELi4ELi3EEENS4_18smem_ptr_flag_bitsILi32EEENSR_INS5_IJNSA_ILi8EEENSA_ILi32EEEEEENS5_IJS15_SB_EEEEEEEvNS4_8identityESY_S19_vS1A_EENS_8epilogue10collective18CollectiveEpilogueINS1C_23Sm100TmaWarpSpecializedILi4ELi2ELi16ELb1ELb0EEEJSG_NS5_IJNSR_ISE_SB_EENSR_IS15_SB_EEEEESH_SI_SH_SI_NS1C_6fusion15FusionCallbacksIS1G_NS1K_17LinearCombinationISH_fSH_fLNS_15FloatRoundStyleE2EEESG_S1J_JEEENS4_5SM1004TMEM4LOAD26SM100_TMEM_LOAD_16dp128b8xESY_S19_NS4_17SM75_U32x4_LDSM_NENS4_14SM90_TMA_STOREES19_NS4_17SM90_U32x4_STSM_NENS4_39AutoVectorizingCopyWithAssumedAlignmentILi128EEEEEEvvEEEEvNT_6ParamsE) ;  /* 0xffffff4002547950 */ /* 0x000fea0003c3ffff */
        .weak           $__internal_2_$__cuda_sm10x_tcgen05_guardrail_trap_unallocated_columns_being_dealloced
        .type           $__internal_2_$__cuda_sm10x_tcgen05_guardrail_trap_unallocated_columns_being_dealloced,@function
        .size           $__internal_2_$__cuda_sm10x_tcgen05_guardrail_trap_unallocated_columns_being_dealloced,(.L_x_214 - $__internal_2_$__cuda_sm10x_tcgen05_guardrail_trap_unallocated_columns_being_dealloced)
$__internal_2_$__cuda_sm10x_tcgen05_guardrail_trap_unallocated_columns_being_dealloced:
[----:B------:R-:W-:Y:S05]  /*beb0*/  BPT.TRAP 0x1 ;  /* 0x000000040000795c */ /* 0x000fea0000300000 */
[----:B------:R-:W-:-:S04]  /*bec0*/  HFMA2 R3, -RZ, RZ, 0, 0 ;  /* 0x00000000ff037431 */ /* 0x000fc800000001ff */
[----:B------:R-:W-:Y:S05]  /*bed0*/  RET.REL.NODEC R2 `(_ZN7cutlass13device_kernelINS_4gemm6kernel13GemmUniversalIN4cute5tupleIJiiiiEEENS1_10collective13CollectiveMmaINS1_35MainloopSm100TmaUmmaWarpSpecializedILi2ELi2ELi4ENS5_IJNS4_1CILi1EEESB_SB_EEEEENS5_IJNSA_ILi64EEENSA_ILi256EEESE_EEENS_10tfloat32_tENS5_IJlSB_lEEESH_SI_NS4_8TiledMMAINS4_8MMA_AtomIJNS4_17SM100_MMA_TF32_SSISH_SH_fLi64ELi256ELNS4_4UMMA5MajorE0ELSN_0ELNSM_7ScaleInE0ELSO_0EEEEEENS4_6LayoutISC_NS5_IJNSA_ILi0EEESS_SS_EEEEENS5_IJNS4_10UnderscoreESV_SV_EEEEENS4_13SM90_TMA_LOADENS4_14ComposedLayoutINS4_7SwizzleILi3ELi4ELi3EEENS4_18smem_ptr_flag_bitsILi32EEENSR_INS5_IJNSA_ILi8EEENSA_ILi32EEEEEENS5_IJS15_SB_EEEEEEEvNS4_8identityESY_S19_vS1A_EENS_8epilogue10collective18CollectiveEpilogueINS1C_23Sm100TmaWarpSpecializedILi4ELi2ELi16ELb1ELb0EEEJSG_NS5_IJNSR_ISE_SB_EENSR_IS15_SB_EEEEESH_SI_SH_SI_NS1C_6fusion15FusionCallbacksIS1G_NS1K_17LinearCombinationISH_fSH_fLNS_15FloatRoundStyleE2EEESG_S1J_JEEENS4_5SM1004TMEM4LOAD26SM100_TMEM_LOAD_16dp128b8xESY_S19_NS4_17SM75_U32x4_LDSM_NENS4_14SM90_TMA_STOREES19_NS4_17SM90_U32x4_STSM_NENS4_39AutoVectorizingCopyWithAssumedAlignmentILi128EEEEEEvvEEEEvNT_6ParamsE) ;  /* 0xffffff4002487950 */ /* 0x000fea0003c3ffff */
.L_x_213:
[----:B------:R-:W-:-:S00]  /*bee0*/  BRA `(.L_x_213) ;  /* 0xfffffffc00fc7947 */ /* 0x000fc0000383ffff */
[----:B------:R-:W-:-:S00]  /*bef0*/  NOP ;  /* 0x0000000000007918 */ /* 0x000fc00000000000 */
        /* <DEDUP_REMOVED lines=8> */
.L_x_214:


//--------------------- .nv.global.init           --------------------------
	.section	.nv.global.init,"aw",@progbits
.nv.global.init:
	.type		$str$27,@object
	.size		$str$27,($str$28 - $str$27)
$str$27:
        /*0000*/ 	.byte	0x28, 0x61, 0x64, 0x64, 0x72, 0x65, 0x73, 0x73, 0x20, 0x26, 0x20, 0x6d, 0x61, 0x73, 0x6b, 0x29
        /*0010*/ 	.byte	0x20, 0x3d, 0x3d, 0x20, 0x30, 0x00
	.type		$str$28,@object
	.size		$str$28,($str$26 - $str$28)
$str$28:
        /*0016*/ 	.byte	0x2f, 0x74, 0x6d, 0x70, 0x2f, 0x63, 0x75, 0x74, 0x6c, 0x61, 0x73, 0x73, 0x5f, 0x73, 0x77, 0x65
        /*0026*/ 	.byte	0x65, 0x70, 0x5f, 0x73, 0x72, 0x63, 0x2f, 0x69, 0x6e, 0x63, 0x6c, 0x75, 0x64, 0x65, 0x2f, 0x63
        /*0036*/ 	.byte	0x75, 0x74, 0x65, 0x2f, 0x70, 0x6f, 0x69, 0x6e, 0x74, 0x65, 0x72, 0x5f, 0x66, 0x6c, 0x61, 0x67
        /*0046*/ 	.byte	0x67, 0x65, 0x64, 0x2e, 0x68, 0x70, 0x70, 0x00
	.type		$str$26,@object
	.size		$str$26,($str$25 - $str$26)
$str$26:
        /*004e*/ 	.byte	0x2f, 0x74, 0x6d, 0x70, 0x2f, 0x63, 0x75, 0x74, 0x6c, 0x61, 0x73, 0x73, 0x5f, 0x73, 0x77, 0x65
        /*005e*/ 	.byte	0x65, 0x70, 0x5f, 0x73, 0x72, 0x63, 0x2f, 0x69, 0x6e, 0x63, 0x6c, 0x75, 0x64, 0x65, 0x2f, 0x63
        /*006e*/ 	.byte	0x75, 0x74, 0x65, 0x2f, 0x61, 0x74, 0x6f, 0x6d, 0x2f, 0x63, 0x6f, 0x70, 0x79, 0x5f, 0x74, 0x72
        /*007e*/ 	.byte	0x61, 0x69, 0x74, 0x73, 0x5f, 0x73, 0x6d, 0x31, 0x30, 0x30, 0x2e, 0x68, 0x70, 0x70, 0x00
	.type		$str$25,@object
	.size		$str$25,(__unnamed_1 - $str$25)
$str$25:
        /*008d*/ 	.byte	0x28, 0x28, 0x75, 0x69, 0x6e, 0x74, 0x33, 0x32, 0x5f, 0x74, 0x28, 0x74, 0x68, 0x72, 0x65, 0x61
        /*009d*/ 	.byte	0x64, 0x49, 0x64, 0x78, 0x2e, 0x78, 0x29, 0x20, 0x2f, 0x20, 0x33, 0x32, 0x29, 0x20, 0x25, 0x20
        /*00ad*/ 	.byte	0x34, 0x29, 0x20, 0x3d, 0x3d, 0x20, 0x28, 0x28, 0x28, 0x74, 0x6d, 0x65, 0x6d, 0x5f, 0x61, 0x64
        /*00bd*/ 	.byte	0x64, 0x72, 0x20, 0x3e, 0x3e, 0x20, 0x31, 0x36, 0x29, 0x20, 0x2f, 0x20, 0x33, 0x32, 0x29, 0x20
        /*00cd*/ 	.byte	0x25, 0x20, 0x34, 0x29, 0x00
	.type		__unnamed_1,@object
	.size		__unnamed_1,(__unnamed_2 - __unnamed_1)
__unnamed_1:
        /*00d2*/ 	.byte	0x61, 0x75, 0x74, 0x6f, 0x20, 0x63, 0x75, 0x74, 0x65, 0x3a, 0x3a, 0x61, 0x73, 0x5f, 0x70, 0x6f
        /* <DEDUP_REMOVED lines=24> */
        /*0262*/ 	.byte	0x30, 0x34, 0x38, 0x3e, 0x3e, 0x3e, 0x3e, 0x5d, 0x00
	.type		__unnamed_2,@object
	.size		__unnamed_2,(.L_2 - __unnamed_2)
__unnamed_2:
        /* <DEDUP_REMOVED lines=45> */
        /*053b*/ 	.byte	0x3e, 0x3e, 0x3e, 0x5d, 0x00
.L_2:


//--------------------- .nv.shared._ZN7cutlass13device_kernelINS_4gemm6kernel13GemmUniversalIN4cute5tupleIJiiiiEEENS1_10collective13CollectiveMmaINS1_35MainloopSm100TmaUmmaWarpSpecializedILi2ELi2ELi4ENS5_IJNS4_1CILi1EEESB_SB_EEEEENS5_IJNSA_ILi64EEENSA_ILi256EEESE_EEENS_10tfloat32_tENS5_IJlSB_lEEESH_SI_NS4_8TiledMMAINS4_8MMA_AtomIJNS4_17SM100_MMA_TF32_SSISH_SH_fLi64ELi256ELNS4_4UMMA5MajorE0ELSN_0ELNSM_7ScaleInE0ELSO_0EEEEEENS4_6LayoutISC_NS5_IJNSA_ILi0EEESS_SS_EEEEENS5_IJNS4_10UnderscoreESV_SV_EEEEENS4_13SM90_TMA_LOADENS4_14ComposedLayoutINS4_7SwizzleILi3ELi4ELi3EEENS4_18smem_ptr_flag_bitsILi32EEENSR_INS5_IJNSA_ILi8EEENSA_ILi32EEEEEENS5_IJS15_SB_EEEEEEEvNS4_8identityESY_S19_vS1A_EENS_8epilogue10collective18CollectiveEpilogueINS1C_23Sm100TmaWarpSpecializedILi4ELi2ELi16ELb1ELb0EEEJSG_NS5_IJNSR_ISE_SB_EENSR_IS15_SB_EEEEESH_SI_SH_SI_NS1C_6fusion15FusionCallbacksIS1G_NS1K_17LinearCombinationISH_fSH_fLNS_15FloatRoundStyleE2EEESG_S1J_JEEENS4_5SM1004TMEM4LOAD26SM100_TMEM_LOAD_16dp128b8xESY_S19_NS4_17SM75_U32x4_LDSM_NENS4_14SM90_TMA_STOREES19_NS4_17SM90_U32x4_STSM_NENS4_39AutoVectorizingCopyWithAssumedAlignmentILi128EEEEEEvvEEEEvNT_6ParamsE --------------------------
	.section	.nv.shared._ZN7cutlass13device_kernelINS_4gemm6kernel13GemmUniversalIN4cute5tupleIJiiiiEEENS1_10collective13CollectiveMmaINS1_35MainloopSm100TmaUmmaWarpSpecializedILi2ELi2ELi4ENS5_IJNS4_1CILi1EEESB_SB_EEEEENS5_IJNSA_ILi64EEENSA_ILi256EEESE_EEENS_10tfloat32_tENS5_IJlSB_lEEESH_SI_NS4_8TiledMMAINS4_8MMA_AtomIJNS4_17SM100_MMA_TF32_SSISH_SH_fLi64ELi256ELNS4_4UMMA5MajorE0ELSN_0ELNSM_7ScaleInE0ELSO_0EEEEEENS4_6LayoutISC_NS5_IJNSA_ILi0EEESS_SS_EEEEENS5_IJNS4_10UnderscoreESV_SV_EEEEENS4_13SM90_TMA_LOADENS4_14ComposedLayoutINS4_7SwizzleILi3ELi4ELi3EEENS4_18smem_ptr_flag_bitsILi32EEENSR_INS5_IJNSA_ILi8EEENSA_ILi32EEEEEENS5_IJS15_SB_EEEEEEEvNS4_8identityESY_S19_vS1A_EENS_8epilogue10collective18CollectiveEpilogueINS1C_23Sm100TmaWarpSpecializedILi4ELi2ELi16ELb1ELb0EEEJSG_NS5_IJNSR_ISE_SB_EENSR_IS15_SB_EEEEESH_SI_SH_SI_NS1C_6fusion15FusionCallbacksIS1G_NS1K_17LinearCombinationISH_fSH_fLNS_15FloatRoundStyleE2EEESG_S1J_JEEENS4_5SM1004TMEM4LOAD26SM100_TMEM_LOAD_16dp128b8xESY_S19_NS4_17SM75_U32x4_LDSM_NENS4_14SM90_TMA_STOREES19_NS4_17SM90_U32x4_STSM_NENS4_39AutoVectorizingCopyWithAssumedAlignmentILi128EEEEEEvvEEEEvNT_6ParamsE,"aw",@nobits
	.sectionflags	@""
	.align	16
	.zero		1024


//--------------------- .nv.shared.reserved.0     --------------------------
	.section	.nv.shared.reserved.0,"aw",@nobits
	.weak		__nv_reservedSMEM_offset_0_alias
	.size		__nv_reservedSMEM_offset_0_alias, 0, 64
	.other		__nv_reservedSMEM_offset_0_alias,@"STO_CUDA_RESERVED_SHARED STV_DEFAULT"
__nv_reservedSMEM_offset_0_alias:
	.zero		0
.nv.shared.reserved.0:
	.zero		64
	.weak		__nv_reservedSMEM_tcgen05_partition
	.type		__nv_reservedSMEM_tcgen05_partition,@object
	.size		__nv_reservedSMEM_tcgen05_partition,(.L_0 - __nv_reservedSMEM_tcgen05_partition)
__nv_reservedSMEM_tcgen05_partition:
	.zero		32
.L_0:


//--------------------- .nv.global                --------------------------
	.section	.nv.global,"aw",@nobits
.nv.global:
	.type		_ZN39_INTERNAL_a74bac15_4_k_cu_87390d79_93814cute1_E,@object
	.size		_ZN39_INTERNAL_a74bac15_4_k_cu_87390d79_93814cute1_E,(_ZN39_INTERNAL_a74bac15_4_k_cu_87390d79_93814cuda3std3__45__cpo6cbeginE - _ZN39_INTERNAL_a74bac15_4_k_cu_87390d79_93814cute1_E)
_ZN39_INTERNAL_a74bac15_4_k_cu_87390d79_93814cute1_E:
	.zero		1
	.type		_ZN39_INTERNAL_a74bac15_4_k_cu_87390d79_93814cuda3std3__45__cpo6cbeginE,@object
	.size		_ZN39_INTERNAL_a74bac15_4_k_cu_87390d79_93814cuda3std3__45__cpo6cbeginE,(_ZN39_INTERNAL_a74bac15_4_k_cu_87390d79_93814cuda3std3__48in_placeE - _ZN39_INTERNAL_a74bac15_4_k_cu_87390d79_93814cuda3std3__45__cpo6cbeginE)
_ZN39_INTERNAL_a74bac15_4_k_cu_87390d79_93814cuda3std3__45__cpo6cbeginE:
	.zero		1
	.type		_ZN39_INTERNAL_a74bac15_4_k_cu_87390d79_93814cuda3std3__48in_placeE,@object
	.size		_ZN39_INTERNAL_a74bac15_4_k_cu_87390d79_93814cuda3std3__48in_placeE,(_ZN39_INTERNAL_a74bac15_4_k_cu_87390d79_93814cuda3std6ranges3__45__cpo9iter_moveE - _ZN39_INTERNAL_a74bac15_4_k_cu_87390d79_93814cuda3std3__48in_placeE)
_ZN39_INTERNAL_a74bac15_4_k_cu_87390d79_93814cuda3std3__48in_placeE:
	.zero		1
	.type		_ZN39_INTERNAL_a74bac15_4_k_cu_87390d79_93814cuda3std6ranges3__45__cpo9iter_moveE,@object
	.size		_ZN39_INTERNAL_a74bac15_4_k_cu_87390d79_93814cuda3std6ranges3__45__cpo9iter_moveE,(_ZN39_INTERNAL_a74bac15_4_k_cu_87390d79_93814cuda3std3__45__cpo5beginE - _ZN39_INTERNAL_a74bac15_4_k_cu_87390d79_93814cuda3std6ranges3__45__cpo9iter_moveE)
_ZN39_INTERNAL_a74bac15_4_k_cu_87390d79_93814cuda3std6ranges3__45__cpo9iter_moveE:
	.zero		1
	.type		_ZN39_INTERNAL_a74bac15_4_k_cu_87390d79_93814cuda3std3__45__cpo5beginE,@object
	.size		_ZN39_INTERNAL_a74bac15_4_k_cu_87390d79_93814cuda3std3__45__cpo5beginE,(_ZN39_INTERNAL_a74bac15_4_k_cu_87390d79_93814cuda3std3__441_GLOBAL__N__a74bac15_4_k_cu_87390d79_93816ignoreE - _ZN39_INTERNAL_a74bac15_4_k_cu_87390d79_93814cuda3std3__45__cpo5beginE)
_ZN39_INTERNAL_a74bac15_4_k_cu_87390d79_93814cuda3std3__45__cpo5beginE:
	.zero		1
	.type		_ZN39_INTERNAL_a74bac15_4_k_cu_87390d79_93814cuda3std3__441_GLOBAL__N__a74bac15_4_k_cu_87390d79_93816ignoreE,@object
	.size		_ZN39_INTERNAL_a74bac15_4_k_cu_87390d79_93814cuda3std3__441_GLOBAL__N__a74bac15_4_k_cu_87390d79_93816ignoreE,(_ZN39_INTERNAL_a74bac15_4_k_cu_87390d79_93814cute7productE - _ZN39_INTERNAL_a74bac15_4_k_cu_87390d79_93814cuda3std3__441_GLOBAL__N__a74bac15_4_k_cu_87390d79_93816ignoreE)
_ZN39_INTERNAL_a74bac15_4_k_cu_87390d79_93814cuda3std3__441_GLOBAL__N__a74bac15_4_k_cu_87390d79_93816ignoreE:
	.zero		1
	.type		_ZN39_INTERNAL_a74bac15_4_k_cu_87390d79_93814cute7productE,@object
	.size		_ZN39_INTERNAL_a74bac15_4_k_cu_87390d79_93814cute7productE,(_ZN39_INTERNAL_a74bac15_4_k_cu_87390d79_93814cuda3std3__45__cpo3endE - _ZN39_INTERNAL_a74bac15_4_k_cu_87390d79_93814cute7productE)
_ZN39_INTERNAL_a74bac15_4_k_cu_87390d79_93814cute7productE:
	.zero		1
	.type		_ZN39_INTERNAL_a74bac15_4_k_cu_87390d79_93814cuda3std3__45__cpo3endE,@object
	.size		_ZN39_INTERNAL_a74bac15_4_k_cu_87390d79_93814cuda3std3__45__cpo3endE,(_ZN39_INTERNAL_a74bac15_4_k_cu_87390d79_93814cuda3std3__419piecewise_constructE - _ZN39_INTERNAL_a74bac15_4_k_cu_87390d79_93814cuda3std3__45__cpo3endE)
_ZN39_INTERNAL_a74bac15_4_k_cu_87390d79_93814cuda3std3__45__cpo3endE:
	.zero		1
	.type		_ZN39_INTERNAL_a74bac15_4_k_cu_87390d79_93814cuda3std3__419piecewise_constructE,@object
	.size		_ZN39_INTERNAL_a74bac15_4_k_cu_87390d79_93814cuda3std3__419piecewise_constructE,(_ZN39_INTERNAL_a74bac15_4_k_cu_87390d79_93814cuda3std3__45__cpo4cendE - _ZN39_INTERNAL_a74bac15_4_k_cu_87390d79_93814cuda3std3__419piecewise_constructE)
_ZN39_INTERNAL_a74bac15_4_k_cu_87390d79_93814cuda3std3__419piecewise_constructE:
	.zero		1
	.type		_ZN39_INTERNAL_a74bac15_4_k_cu_87390d79_93814cuda3std3__45__cpo4cendE,@object
	.size		_ZN39_INTERNAL_a74bac15_4_k_cu_87390d79_93814cuda3std3__45__cpo4cendE,(_ZN39_INTERNAL_a74bac15_4_k_cu_87390d79_93814cuda3std6ranges3__45__cpo4swapE - _ZN39_INTERNAL_a74bac15_4_k_cu_87390d79_93814cuda3std3__45__cpo4cendE)
_ZN39_INTERNAL_a74bac15_4_k_cu_87390d79_93814cuda3std3__45__cpo4cendE:
	.zero		1
	.type		_ZN39_INTERNAL_a74bac15_4_k_cu_87390d79_93814cuda3std6ranges3__45__cpo4swapE,@object
	.size		_ZN39_INTERNAL_a74bac15_4_k_cu_87390d79_93814cuda3std6ranges3__45__cpo4swapE,(.L_10 - _ZN39_INTERNAL_a74bac15_4_k_cu_87390d79_93814cuda3std6ranges3__45__cpo4swapE)
_ZN39_INTERNAL_a74bac15_4_k_cu_87390d79_93814cuda3std6ranges3__45__cpo4swapE:
	.zero		1
.L_10:


//--------------------- .nv.constant0._ZN7cutlass13device_kernelINS_4gemm6kernel13GemmUniversalIN4cute5tupleIJiiiiEEENS1_10collective13CollectiveMmaINS1_35MainloopSm100TmaUmmaWarpSpecializedILi2ELi2ELi4ENS5_IJNS4_1CILi1EEESB_SB_EEEEENS5_IJNSA_ILi64EEENSA_ILi256EEESE_EEENS_10tfloat32_tENS5_IJlSB_lEEESH_SI_NS4_8TiledMMAINS4_8MMA_AtomIJNS4_17SM100_MMA_TF32_SSISH_SH_fLi64ELi256ELNS4_4UMMA5MajorE0ELSN_0ELNSM_7ScaleInE0ELSO_0EEEEEENS4_6LayoutISC_NS5_IJNSA_ILi0EEESS_SS_EEEEENS5_IJNS4_10UnderscoreESV_SV_EEEEENS4_13SM90_TMA_LOADENS4_14ComposedLayoutINS4_7SwizzleILi3ELi4ELi3EEENS4_18smem_ptr_flag_bitsILi32EEENSR_INS5_IJNSA_ILi8EEENSA_ILi32EEEEEENS5_IJS15_SB_EEEEEEEvNS4_8identityESY_S19_vS1A_EENS_8epilogue10collective18CollectiveEpilogueINS1C_23Sm100TmaWarpSpecializedILi4ELi2ELi16ELb1ELb0EEEJSG_NS5_IJNSR_ISE_SB_EENSR_IS15_SB_EEEEESH_SI_SH_SI_NS1C_6fusion15FusionCallbacksIS1G_NS1K_17LinearCombinationISH_fSH_fLNS_15FloatRoundStyleE2EEESG_S1J_JEEENS4_5SM1004TMEM4LOAD26SM100_TMEM_LOAD_16dp128b8xESY_S19_NS4_17SM75_U32x4_LDSM_NENS4_14SM90_TMA_STOREES19_NS4_17SM90_U32x4_STSM_NENS4_39AutoVectorizingCopyWithAssumedAlignmentILi128EEEEEEvvEEEEvNT_6ParamsE --------------------------
	.section	.nv.constant0._ZN7cutlass13device_kernelINS_4gemm6kernel13GemmUniversalIN4cute5tupleIJiiiiEEENS1_10collective13CollectiveMmaINS1_35MainloopSm100TmaUmmaWarpSpecializedILi2ELi2ELi4ENS5_IJNS4_1CILi1EEESB_SB_EEEEENS5_IJNSA_ILi64EEENSA_ILi256EEESE_EEENS_10tfloat32_tENS5_IJlSB_lEEESH_SI_NS4_8TiledMMAINS4_8MMA_AtomIJNS4_17SM100_MMA_TF32_SSISH_SH_fLi64ELi256ELNS4_4UMMA5MajorE0ELSN_0ELNSM_7ScaleInE0ELSO_0EEEEEENS4_6LayoutISC_NS5_IJNSA_ILi0EEESS_SS_EEEEENS5_IJNS4_10UnderscoreESV_SV_EEEEENS4_13SM90_TMA_LOADENS4_14ComposedLayoutINS4_7SwizzleILi3ELi4ELi3EEENS4_18smem_ptr_flag_bitsILi32EEENSR_INS5_IJNSA_ILi8EEENSA_ILi32EEEEEENS5_IJS15_SB_EEEEEEEvNS4_8identityESY_S19_vS1A_EENS_8epilogue10collective18CollectiveEpilogueINS1C_23Sm100TmaWarpSpecializedILi4ELi2ELi16ELb1ELb0EEEJSG_NS5_IJNSR_ISE_SB_EENSR_IS15_SB_EEEEESH_SI_SH_SI_NS1C_6fusion15FusionCallbacksIS1G_NS1K_17LinearCombinationISH_fSH_fLNS_15FloatRoundStyleE2EEESG_S1J_JEEENS4_5SM1004TMEM4LOAD26SM100_TMEM_LOAD_16dp128b8xESY_S19_NS4_17SM75_U32x4_LDSM_NENS4_14SM90_TMA_STOREES19_NS4_17SM90_U32x4_STSM_NENS4_39AutoVectorizingCopyWithAssumedAlignmentILi128EEEEEEvvEEEEvNT_6ParamsE,"a",@progbits
	.sectionflags	@""
	.align	4
.nv.constant0._ZN7cutlass13device_kernelINS_4gemm6kernel13GemmUniversalIN4cute5tupleIJiiiiEEENS1_10collective13CollectiveMmaINS1_35MainloopSm100TmaUmmaWarpSpecializedILi2ELi2ELi4ENS5_IJNS4_1CILi1EEESB_SB_EEEEENS5_IJNSA_ILi64EEENSA_ILi256EEESE_EEENS_10tfloat32_tENS5_IJlSB_lEEESH_SI_NS4_8TiledMMAINS4_8MMA_AtomIJNS4_17SM100_MMA_TF32_SSISH_SH_fLi64ELi256ELNS4_4UMMA5MajorE0ELSN_0ELNSM_7ScaleInE0ELSO_0EEEEEENS4_6LayoutISC_NS5_IJNSA_ILi0EEESS_SS_EEEEENS5_IJNS4_10UnderscoreESV_SV_EEEEENS4_13SM90_TMA_LOADENS4_14ComposedLayoutINS4_7SwizzleILi3ELi4ELi3EEENS4_18smem_ptr_flag_bitsILi32EEENSR_INS5_IJNSA_ILi8EEENSA_ILi32EEEEEENS5_IJS15_SB_EEEEEEEvNS4_8identityESY_S19_vS1A_EENS_8epilogue10collective18CollectiveEpilogueINS1C_23Sm100TmaWarpSpecializedILi4ELi2ELi16ELb1ELb0EEEJSG_NS5_IJNSR_ISE_SB_EENSR_IS15_SB_EEEEESH_SI_SH_SI_NS1C_6fusion15FusionCallbacksIS1G_NS1K_17LinearCombinationISH_fSH_fLNS_15FloatRoundStyleE2EEESG_S1J_JEEENS4_5SM1004TMEM4LOAD26SM100_TMEM_LOAD_16dp128b8xESY_S19_NS4_17SM75_U32x4_LDSM_NENS4_14SM90_TMA_STOREES19_NS4_17SM90_U32x4_STSM_NENS4_39AutoVectorizingCopyWithAssumedAlignmentILi128EEEEEEvvEEEEvNT_6ParamsE:
	.zero		2944


//--------------------- SYMBOLS --------------------------

	.type		.nv.reservedSmem.offset0,@object
	.size		.nv.reservedSmem.offset0,0x4
	.type		.nv.reservedSmem.cap,@object
	.size		.nv.reservedSmem.cap,0x4
	.type		__assertfail,@function
